//
// Generated by NVIDIA NVVM Compiler
//
// Compiler Build ID: CL-36424714
// Cuda compilation tools, release 13.0, V13.0.88
// Based on NVVM 20.0.0
//

.version 9.0
.target sm_100
.address_size 64

	// .globl	_Z10first_convPfS_S_S_iiiiiiii
.func  (.param .b64 func_retval0) __internal_accurate_pow
(
	.param .b64 __internal_accurate_pow_param_0
)
;

.visible .entry _Z10first_convPfS_S_S_iiiiiiii(
	.param .u64 .ptr .align 1 _Z10first_convPfS_S_S_iiiiiiii_param_0,
	.param .u64 .ptr .align 1 _Z10first_convPfS_S_S_iiiiiiii_param_1,
	.param .u64 .ptr .align 1 _Z10first_convPfS_S_S_iiiiiiii_param_2,
	.param .u64 .ptr .align 1 _Z10first_convPfS_S_S_iiiiiiii_param_3,
	.param .u32 _Z10first_convPfS_S_S_iiiiiiii_param_4,
	.param .u32 _Z10first_convPfS_S_S_iiiiiiii_param_5,
	.param .u32 _Z10first_convPfS_S_S_iiiiiiii_param_6,
	.param .u32 _Z10first_convPfS_S_S_iiiiiiii_param_7,
	.param .u32 _Z10first_convPfS_S_S_iiiiiiii_param_8,
	.param .u32 _Z10first_convPfS_S_S_iiiiiiii_param_9,
	.param .u32 _Z10first_convPfS_S_S_iiiiiiii_param_10,
	.param .u32 _Z10first_convPfS_S_S_iiiiiiii_param_11
)
{
	.reg .pred 	%p<13>;
	.reg .b32 	%r<137>;
	.reg .b32 	%f<78>;
	.reg .b64 	%rd<53>;

	ld.param.u64 	%rd6, [_Z10first_convPfS_S_S_iiiiiiii_param_1];
	ld.param.u64 	%rd7, [_Z10first_convPfS_S_S_iiiiiiii_param_2];
	ld.param.u64 	%rd5, [_Z10first_convPfS_S_S_iiiiiiii_param_3];
	ld.param.u32 	%r68, [_Z10first_convPfS_S_S_iiiiiiii_param_4];
	ld.param.u32 	%r69, [_Z10first_convPfS_S_S_iiiiiiii_param_5];
	ld.param.u32 	%r70, [_Z10first_convPfS_S_S_iiiiiiii_param_6];
	ld.param.u32 	%r71, [_Z10first_convPfS_S_S_iiiiiiii_param_7];
	ld.param.u32 	%r72, [_Z10first_convPfS_S_S_iiiiiiii_param_8];
	ld.param.u32 	%r73, [_Z10first_convPfS_S_S_iiiiiiii_param_9];
	ld.param.u32 	%r74, [_Z10first_convPfS_S_S_iiiiiiii_param_10];
	ld.param.u32 	%r75, [_Z10first_convPfS_S_S_iiiiiiii_param_11];
	cvta.to.global.u64 	%rd1, %rd7;
	cvta.to.global.u64 	%rd2, %rd6;
	mov.u32 	%r1, %ctaid.x;
	mov.u32 	%r76, %tid.x;
	add.s32 	%r2, %r74, %r76;
	mov.u32 	%r77, %tid.y;
	add.s32 	%r3, %r75, %r77;
	setp.lt.s32 	%p1, %r73, 1;
	mov.f32 	%f76, 0f00000000;
	@%p1 bra 	$L__BB0_17;
	setp.lt.s32 	%p2, %r69, 1;
	mul.lo.s32 	%r4, %r69, %r1;
	@%p2 bra 	$L__BB0_17;
	and.b32  	%r5, %r69, 7;
	and.b32  	%r6, %r69, 3;
	and.b32  	%r7, %r69, 2147483640;
	and.b32  	%r8, %r69, 1;
	neg.s32 	%r9, %r7;
	mad.lo.s32 	%r10, %r73, %r4, %r73;
	mul.lo.s32 	%r79, %r73, %r73;
	shl.b32 	%r11, %r79, 3;
	add.s32 	%r80, %r4, 2;
	mul.lo.s32 	%r12, %r73, %r80;
	add.s32 	%r81, %r4, 3;
	mul.lo.s32 	%r13, %r73, %r81;
	add.s32 	%r82, %r4, 4;
	mul.lo.s32 	%r14, %r73, %r82;
	add.s32 	%r83, %r4, 5;
	mul.lo.s32 	%r15, %r73, %r83;
	add.s32 	%r84, %r4, 6;
	mul.lo.s32 	%r16, %r73, %r84;
	add.s32 	%r85, %r4, 7;
	mul.lo.s32 	%r17, %r73, %r85;
	mul.lo.s32 	%r86, %r1, %r73;
	mul.lo.s32 	%r18, %r86, %r69;
	add.s64 	%rd3, %rd2, 16;
	mul.lo.s32 	%r19, %r2, %r72;
	mul.lo.s32 	%r20, %r3, %r72;
	mov.f32 	%f76, 0f00000000;
	mov.b32 	%r122, 0;
$L__BB0_3:
	add.s32 	%r88, %r122, %r19;
	mad.lo.s32 	%r22, %r88, %r68, %r20;
	add.s32 	%r89, %r10, %r122;
	mul.lo.s32 	%r23, %r73, %r89;
	add.s32 	%r90, %r12, %r122;
	mul.lo.s32 	%r24, %r73, %r90;
	add.s32 	%r91, %r13, %r122;
	mul.lo.s32 	%r25, %r73, %r91;
	add.s32 	%r92, %r14, %r122;
	mul.lo.s32 	%r26, %r73, %r92;
	add.s32 	%r93, %r15, %r122;
	mul.lo.s32 	%r27, %r73, %r93;
	add.s32 	%r94, %r16, %r122;
	mul.lo.s32 	%r28, %r73, %r94;
	add.s32 	%r95, %r17, %r122;
	mul.lo.s32 	%r29, %r73, %r95;
	add.s32 	%r96, %r18, %r122;
	mul.lo.s32 	%r30, %r73, %r96;
	mov.b32 	%r123, 0;
$L__BB0_4:
	setp.lt.u32 	%p3, %r69, 8;
	add.s32 	%r98, %r123, %r22;
	mul.lo.s32 	%r32, %r98, %r69;
	mov.b32 	%r135, 0;
	@%p3 bra 	$L__BB0_7;
	add.s32 	%r132, %r23, %r123;
	add.s32 	%r131, %r24, %r123;
	add.s32 	%r130, %r25, %r123;
	add.s32 	%r129, %r26, %r123;
	add.s32 	%r128, %r27, %r123;
	add.s32 	%r127, %r28, %r123;
	add.s32 	%r126, %r29, %r123;
	add.s32 	%r125, %r30, %r123;
	mov.u32 	%r124, %r32;
	mov.u32 	%r133, %r9;
$L__BB0_6:
	.pragma "nounroll";
	mul.wide.s32 	%rd8, %r124, 4;
	add.s64 	%rd9, %rd3, %rd8;
	ld.global.f32 	%f20, [%rd9+-16];
	mul.wide.s32 	%rd10, %r125, 4;
	add.s64 	%rd11, %rd1, %rd10;
	ld.global.f32 	%f21, [%rd11];
	fma.rn.f32 	%f22, %f20, %f21, %f76;
	ld.global.f32 	%f23, [%rd9+-12];
	mul.wide.s32 	%rd12, %r132, 4;
	add.s64 	%rd13, %rd1, %rd12;
	ld.global.f32 	%f24, [%rd13];
	fma.rn.f32 	%f25, %f23, %f24, %f22;
	ld.global.f32 	%f26, [%rd9+-8];
	mul.wide.s32 	%rd14, %r131, 4;
	add.s64 	%rd15, %rd1, %rd14;
	ld.global.f32 	%f27, [%rd15];
	fma.rn.f32 	%f28, %f26, %f27, %f25;
	ld.global.f32 	%f29, [%rd9+-4];
	mul.wide.s32 	%rd16, %r130, 4;
	add.s64 	%rd17, %rd1, %rd16;
	ld.global.f32 	%f30, [%rd17];
	fma.rn.f32 	%f31, %f29, %f30, %f28;
	ld.global.f32 	%f32, [%rd9];
	mul.wide.s32 	%rd18, %r129, 4;
	add.s64 	%rd19, %rd1, %rd18;
	ld.global.f32 	%f33, [%rd19];
	fma.rn.f32 	%f34, %f32, %f33, %f31;
	ld.global.f32 	%f35, [%rd9+4];
	mul.wide.s32 	%rd20, %r128, 4;
	add.s64 	%rd21, %rd1, %rd20;
	ld.global.f32 	%f36, [%rd21];
	fma.rn.f32 	%f37, %f35, %f36, %f34;
	ld.global.f32 	%f38, [%rd9+8];
	mul.wide.s32 	%rd22, %r127, 4;
	add.s64 	%rd23, %rd1, %rd22;
	ld.global.f32 	%f39, [%rd23];
	fma.rn.f32 	%f40, %f38, %f39, %f37;
	ld.global.f32 	%f41, [%rd9+12];
	mul.wide.s32 	%rd24, %r126, 4;
	add.s64 	%rd25, %rd1, %rd24;
	ld.global.f32 	%f42, [%rd25];
	fma.rn.f32 	%f76, %f41, %f42, %f40;
	add.s32 	%r133, %r133, 8;
	add.s32 	%r132, %r132, %r11;
	add.s32 	%r131, %r131, %r11;
	add.s32 	%r130, %r130, %r11;
	add.s32 	%r129, %r129, %r11;
	add.s32 	%r128, %r128, %r11;
	add.s32 	%r127, %r127, %r11;
	add.s32 	%r126, %r126, %r11;
	add.s32 	%r125, %r125, %r11;
	add.s32 	%r124, %r124, 8;
	setp.ne.s32 	%p4, %r133, 0;
	mov.u32 	%r135, %r7;
	@%p4 bra 	$L__BB0_6;
$L__BB0_7:
	setp.eq.s32 	%p5, %r5, 0;
	@%p5 bra 	$L__BB0_15;
	add.s32 	%r99, %r5, -1;
	setp.lt.u32 	%p6, %r99, 3;
	@%p6 bra 	$L__BB0_10;
	add.s32 	%r100, %r135, %r32;
	mul.wide.s32 	%rd26, %r100, 4;
	add.s64 	%rd27, %rd2, %rd26;
	ld.global.f32 	%f44, [%rd27];
	add.s32 	%r101, %r135, %r4;
	mad.lo.s32 	%r102, %r101, %r73, %r122;
	mad.lo.s32 	%r103, %r102, %r73, %r123;
	mul.wide.s32 	%rd28, %r103, 4;
	add.s64 	%rd29, %rd1, %rd28;
	ld.global.f32 	%f45, [%rd29];
	fma.rn.f32 	%f46, %f44, %f45, %f76;
	ld.global.f32 	%f47, [%rd27+4];
	add.s32 	%r104, %r102, %r73;
	mad.lo.s32 	%r105, %r104, %r73, %r123;
	mul.wide.s32 	%rd30, %r105, 4;
	add.s64 	%rd31, %rd1, %rd30;
	ld.global.f32 	%f48, [%rd31];
	fma.rn.f32 	%f49, %f47, %f48, %f46;
	ld.global.f32 	%f50, [%rd27+8];
	add.s32 	%r106, %r104, %r73;
	mad.lo.s32 	%r107, %r106, %r73, %r123;
	mul.wide.s32 	%rd32, %r107, 4;
	add.s64 	%rd33, %rd1, %rd32;
	ld.global.f32 	%f51, [%rd33];
	fma.rn.f32 	%f52, %f50, %f51, %f49;
	ld.global.f32 	%f53, [%rd27+12];
	add.s32 	%r108, %r106, %r73;
	mad.lo.s32 	%r109, %r108, %r73, %r123;
	mul.wide.s32 	%rd34, %r109, 4;
	add.s64 	%rd35, %rd1, %rd34;
	ld.global.f32 	%f54, [%rd35];
	fma.rn.f32 	%f76, %f53, %f54, %f52;
	add.s32 	%r135, %r135, 4;
$L__BB0_10:
	setp.eq.s32 	%p7, %r6, 0;
	@%p7 bra 	$L__BB0_15;
	setp.eq.s32 	%p8, %r6, 1;
	@%p8 bra 	$L__BB0_13;
	add.s32 	%r110, %r135, %r32;
	mul.wide.s32 	%rd36, %r110, 4;
	add.s64 	%rd37, %rd2, %rd36;
	ld.global.f32 	%f56, [%rd37];
	add.s32 	%r111, %r135, %r4;
	mad.lo.s32 	%r112, %r111, %r73, %r122;
	mad.lo.s32 	%r113, %r112, %r73, %r123;
	mul.wide.s32 	%rd38, %r113, 4;
	add.s64 	%rd39, %rd1, %rd38;
	ld.global.f32 	%f57, [%rd39];
	fma.rn.f32 	%f58, %f56, %f57, %f76;
	ld.global.f32 	%f59, [%rd37+4];
	add.s32 	%r114, %r112, %r73;
	mad.lo.s32 	%r115, %r114, %r73, %r123;
	mul.wide.s32 	%rd40, %r115, 4;
	add.s64 	%rd41, %rd1, %rd40;
	ld.global.f32 	%f60, [%rd41];
	fma.rn.f32 	%f76, %f59, %f60, %f58;
	add.s32 	%r135, %r135, 2;
$L__BB0_13:
	setp.eq.s32 	%p9, %r8, 0;
	@%p9 bra 	$L__BB0_15;
	add.s32 	%r116, %r135, %r32;
	mul.wide.s32 	%rd42, %r116, 4;
	add.s64 	%rd43, %rd2, %rd42;
	ld.global.f32 	%f61, [%rd43];
	add.s32 	%r117, %r135, %r4;
	mad.lo.s32 	%r118, %r117, %r73, %r122;
	mad.lo.s32 	%r119, %r118, %r73, %r123;
	mul.wide.s32 	%rd44, %r119, 4;
	add.s64 	%rd45, %rd1, %rd44;
	ld.global.f32 	%f62, [%rd45];
	fma.rn.f32 	%f76, %f61, %f62, %f76;
$L__BB0_15:
	add.s32 	%r123, %r123, 1;
	setp.ne.s32 	%p10, %r123, %r73;
	@%p10 bra 	$L__BB0_4;
	add.s32 	%r122, %r122, 1;
	setp.ne.s32 	%p11, %r122, %r73;
	@%p11 bra 	$L__BB0_3;
$L__BB0_17:
	ld.param.u64 	%rd52, [_Z10first_convPfS_S_S_iiiiiiii_param_0];
	cvta.to.global.u64 	%rd46, %rd52;
	cvta.to.global.u64 	%rd47, %rd5;
	mul.wide.u32 	%rd48, %r1, 4;
	add.s64 	%rd49, %rd46, %rd48;
	ld.global.f32 	%f63, [%rd49];
	add.f32 	%f64, %f76, %f63;
	setp.lt.f32 	%p12, %f64, 0f00000000;
	selp.f32 	%f65, 0f00000000, %f64, %p12;
	mad.lo.s32 	%r120, %r70, %r1, %r2;
	mad.lo.s32 	%r121, %r120, %r71, %r3;
	mul.wide.s32 	%rd50, %r121, 4;
	add.s64 	%rd51, %rd47, %rd50;
	st.global.f32 	[%rd51], %f65;
	ret;

}
	// .globl	_Z4convPfS_S_S_iiiiiiiiii
.visible .entry _Z4convPfS_S_S_iiiiiiiiii(
	.param .u64 .ptr .align 1 _Z4convPfS_S_S_iiiiiiiiii_param_0,
	.param .u64 .ptr .align 1 _Z4convPfS_S_S_iiiiiiiiii_param_1,
	.param .u64 .ptr .align 1 _Z4convPfS_S_S_iiiiiiiiii_param_2,
	.param .u64 .ptr .align 1 _Z4convPfS_S_S_iiiiiiiiii_param_3,
	.param .u32 _Z4convPfS_S_S_iiiiiiiiii_param_4,
	.param .u32 _Z4convPfS_S_S_iiiiiiiiii_param_5,
	.param .u32 _Z4convPfS_S_S_iiiiiiiiii_param_6,
	.param .u32 _Z4convPfS_S_S_iiiiiiiiii_param_7,
	.param .u32 _Z4convPfS_S_S_iiiiiiiiii_param_8,
	.param .u32 _Z4convPfS_S_S_iiiiiiiiii_param_9,
	.param .u32 _Z4convPfS_S_S_iiiiiiiiii_param_10,
	.param .u32 _Z4convPfS_S_S_iiiiiiiiii_param_11,
	.param .u32 _Z4convPfS_S_S_iiiiiiiiii_param_12,
	.param .u32 _Z4convPfS_S_S_iiiiiiiiii_param_13
)
{
	.reg .pred 	%p<21>;
	.reg .b32 	%r<92>;
	.reg .b32 	%f<126>;
	.reg .b64 	%rd<32>;

	ld.param.u64 	%rd9, [_Z4convPfS_S_S_iiiiiiiiii_param_1];
	ld.param.u64 	%rd10, [_Z4convPfS_S_S_iiiiiiiiii_param_2];
	ld.param.u64 	%rd8, [_Z4convPfS_S_S_iiiiiiiiii_param_3];
	ld.param.u32 	%r41, [_Z4convPfS_S_S_iiiiiiiiii_param_4];
	ld.param.u32 	%r42, [_Z4convPfS_S_S_iiiiiiiiii_param_5];
	ld.param.u32 	%r46, [_Z4convPfS_S_S_iiiiiiiiii_param_6];
	ld.param.u32 	%r43, [_Z4convPfS_S_S_iiiiiiiiii_param_7];
	ld.param.u32 	%r44, [_Z4convPfS_S_S_iiiiiiiiii_param_8];
	ld.param.u32 	%r45, [_Z4convPfS_S_S_iiiiiiiiii_param_9];
	ld.param.u32 	%r47, [_Z4convPfS_S_S_iiiiiiiiii_param_10];
	ld.param.u32 	%r48, [_Z4convPfS_S_S_iiiiiiiiii_param_11];
	ld.param.u32 	%r49, [_Z4convPfS_S_S_iiiiiiiiii_param_12];
	ld.param.u32 	%r50, [_Z4convPfS_S_S_iiiiiiiiii_param_13];
	cvta.to.global.u64 	%rd1, %rd10;
	cvta.to.global.u64 	%rd2, %rd9;
	mov.u32 	%r51, %ctaid.x;
	add.s32 	%r1, %r47, %r51;
	mov.u32 	%r52, %tid.x;
	add.s32 	%r2, %r49, %r52;
	mov.u32 	%r53, %tid.y;
	add.s32 	%r3, %r50, %r53;
	setp.lt.s32 	%p1, %r2, %r43;
	sub.s32 	%r54, %r43, %r2;
	sub.s32 	%r55, %r2, %r43;
	mul.lo.s32 	%r56, %r55, %r41;
	selp.b32 	%r4, %r54, 0, %p1;
	selp.b32 	%r5, 0, %r56, %p1;
	sub.s32 	%r57, %r44, %r4;
	setp.gt.s32 	%p2, %r43, %r3;
	sub.s32 	%r58, %r43, %r3;
	mul.lo.s32 	%r59, %r3, %r46;
	selp.b32 	%r6, %r58, 0, %p2;
	selp.b32 	%r7, 0, %r59, %p2;
	sub.s32 	%r60, %r44, %r6;
	sub.s32 	%r61, %r41, %r43;
	setp.lt.s32 	%p3, %r2, %r61;
	add.s32 	%r62, %r43, %r41;
	sub.s32 	%r63, %r62, %r2;
	selp.b32 	%r8, %r57, %r63, %p3;
	sub.s32 	%r64, %r42, %r43;
	setp.lt.s32 	%p4, %r3, %r64;
	add.s32 	%r65, %r43, %r42;
	sub.s32 	%r66, %r65, %r3;
	selp.b32 	%r9, %r60, %r66, %p4;
	setp.eq.s32 	%p5, %r48, 0;
	selp.b32 	%r84, 0, %r45, %p5;
	shl.b32 	%r11, %r45, %r48;
	setp.ge.s32 	%p6, %r84, %r11;
	mov.f32 	%f123, 0f00000000;
	@%p6 bra 	$L__BB1_20;
	add.s32 	%r12, %r7, %r5;
	mul.lo.s32 	%r67, %r1, %r45;
	sub.s32 	%r13, %r67, %r84;
	and.b32  	%r14, %r9, 15;
	and.b32  	%r15, %r9, 7;
	and.b32  	%r16, %r9, 2147483632;
	and.b32  	%r17, %r9, 3;
	neg.s32 	%r18, %r16;
	add.s64 	%rd3, %rd1, 32;
	max.s32 	%r68, %r43, %r3;
	sub.s32 	%r19, %r68, %r3;
	add.s64 	%rd4, %rd2, 32;
	mov.f32 	%f123, 0f00000000;
$L__BB1_2:
	setp.lt.s32 	%p7, %r8, 1;
	@%p7 bra 	$L__BB1_19;
	mul.lo.s32 	%r21, %r84, %r41;
	add.s32 	%r70, %r13, %r84;
	mad.lo.s32 	%r22, %r70, %r44, %r4;
	mov.b32 	%r85, 0;
$L__BB1_4:
	setp.lt.s32 	%p8, %r9, 1;
	@%p8 bra 	$L__BB1_18;
	setp.lt.u32 	%p9, %r9, 16;
	add.s32 	%r72, %r85, %r21;
	mad.lo.s32 	%r24, %r72, %r42, %r12;
	add.s32 	%r73, %r85, %r22;
	mul.lo.s32 	%r25, %r73, %r44;
	add.s32 	%r26, %r25, %r6;
	mov.b32 	%r90, 0;
	@%p9 bra 	$L__BB1_8;
	add.s32 	%r87, %r19, %r25;
	mov.u32 	%r86, %r24;
	mov.u32 	%r88, %r18;
$L__BB1_7:
	.pragma "nounroll";
	mul.wide.s32 	%rd11, %r87, 4;
	add.s64 	%rd12, %rd3, %rd11;
	mul.wide.s32 	%rd13, %r86, 4;
	add.s64 	%rd14, %rd4, %rd13;
	ld.global.f32 	%f22, [%rd14+-32];
	ld.global.f32 	%f23, [%rd12+-32];
	fma.rn.f32 	%f24, %f22, %f23, %f123;
	ld.global.f32 	%f25, [%rd14+-28];
	ld.global.f32 	%f26, [%rd12+-28];
	fma.rn.f32 	%f27, %f25, %f26, %f24;
	ld.global.f32 	%f28, [%rd14+-24];
	ld.global.f32 	%f29, [%rd12+-24];
	fma.rn.f32 	%f30, %f28, %f29, %f27;
	ld.global.f32 	%f31, [%rd14+-20];
	ld.global.f32 	%f32, [%rd12+-20];
	fma.rn.f32 	%f33, %f31, %f32, %f30;
	ld.global.f32 	%f34, [%rd14+-16];
	ld.global.f32 	%f35, [%rd12+-16];
	fma.rn.f32 	%f36, %f34, %f35, %f33;
	ld.global.f32 	%f37, [%rd14+-12];
	ld.global.f32 	%f38, [%rd12+-12];
	fma.rn.f32 	%f39, %f37, %f38, %f36;
	ld.global.f32 	%f40, [%rd14+-8];
	ld.global.f32 	%f41, [%rd12+-8];
	fma.rn.f32 	%f42, %f40, %f41, %f39;
	ld.global.f32 	%f43, [%rd14+-4];
	ld.global.f32 	%f44, [%rd12+-4];
	fma.rn.f32 	%f45, %f43, %f44, %f42;
	ld.global.f32 	%f46, [%rd14];
	ld.global.f32 	%f47, [%rd12];
	fma.rn.f32 	%f48, %f46, %f47, %f45;
	ld.global.f32 	%f49, [%rd14+4];
	ld.global.f32 	%f50, [%rd12+4];
	fma.rn.f32 	%f51, %f49, %f50, %f48;
	ld.global.f32 	%f52, [%rd14+8];
	ld.global.f32 	%f53, [%rd12+8];
	fma.rn.f32 	%f54, %f52, %f53, %f51;
	ld.global.f32 	%f55, [%rd14+12];
	ld.global.f32 	%f56, [%rd12+12];
	fma.rn.f32 	%f57, %f55, %f56, %f54;
	ld.global.f32 	%f58, [%rd14+16];
	ld.global.f32 	%f59, [%rd12+16];
	fma.rn.f32 	%f60, %f58, %f59, %f57;
	ld.global.f32 	%f61, [%rd14+20];
	ld.global.f32 	%f62, [%rd12+20];
	fma.rn.f32 	%f63, %f61, %f62, %f60;
	ld.global.f32 	%f64, [%rd14+24];
	ld.global.f32 	%f65, [%rd12+24];
	fma.rn.f32 	%f66, %f64, %f65, %f63;
	ld.global.f32 	%f67, [%rd14+28];
	ld.global.f32 	%f68, [%rd12+28];
	fma.rn.f32 	%f123, %f67, %f68, %f66;
	add.s32 	%r88, %r88, 16;
	add.s32 	%r87, %r87, 16;
	add.s32 	%r86, %r86, 16;
	setp.ne.s32 	%p10, %r88, 0;
	mov.u32 	%r90, %r16;
	@%p10 bra 	$L__BB1_7;
$L__BB1_8:
	setp.eq.s32 	%p11, %r14, 0;
	@%p11 bra 	$L__BB1_18;
	add.s32 	%r74, %r14, -1;
	setp.lt.u32 	%p12, %r74, 7;
	@%p12 bra 	$L__BB1_11;
	add.s32 	%r75, %r24, %r90;
	mul.wide.s32 	%rd15, %r75, 4;
	add.s64 	%rd16, %rd2, %rd15;
	ld.global.f32 	%f70, [%rd16];
	add.s32 	%r76, %r26, %r90;
	mul.wide.s32 	%rd17, %r76, 4;
	add.s64 	%rd18, %rd1, %rd17;
	ld.global.f32 	%f71, [%rd18];
	fma.rn.f32 	%f72, %f70, %f71, %f123;
	ld.global.f32 	%f73, [%rd16+4];
	ld.global.f32 	%f74, [%rd18+4];
	fma.rn.f32 	%f75, %f73, %f74, %f72;
	ld.global.f32 	%f76, [%rd16+8];
	ld.global.f32 	%f77, [%rd18+8];
	fma.rn.f32 	%f78, %f76, %f77, %f75;
	ld.global.f32 	%f79, [%rd16+12];
	ld.global.f32 	%f80, [%rd18+12];
	fma.rn.f32 	%f81, %f79, %f80, %f78;
	ld.global.f32 	%f82, [%rd16+16];
	ld.global.f32 	%f83, [%rd18+16];
	fma.rn.f32 	%f84, %f82, %f83, %f81;
	ld.global.f32 	%f85, [%rd16+20];
	ld.global.f32 	%f86, [%rd18+20];
	fma.rn.f32 	%f87, %f85, %f86, %f84;
	ld.global.f32 	%f88, [%rd16+24];
	ld.global.f32 	%f89, [%rd18+24];
	fma.rn.f32 	%f90, %f88, %f89, %f87;
	ld.global.f32 	%f91, [%rd16+28];
	ld.global.f32 	%f92, [%rd18+28];
	fma.rn.f32 	%f123, %f91, %f92, %f90;
	add.s32 	%r90, %r90, 8;
$L__BB1_11:
	setp.eq.s32 	%p13, %r15, 0;
	@%p13 bra 	$L__BB1_18;
	add.s32 	%r77, %r15, -1;
	setp.lt.u32 	%p14, %r77, 3;
	@%p14 bra 	$L__BB1_14;
	add.s32 	%r78, %r24, %r90;
	mul.wide.s32 	%rd19, %r78, 4;
	add.s64 	%rd20, %rd2, %rd19;
	ld.global.f32 	%f94, [%rd20];
	add.s32 	%r79, %r26, %r90;
	mul.wide.s32 	%rd21, %r79, 4;
	add.s64 	%rd22, %rd1, %rd21;
	ld.global.f32 	%f95, [%rd22];
	fma.rn.f32 	%f96, %f94, %f95, %f123;
	ld.global.f32 	%f97, [%rd20+4];
	ld.global.f32 	%f98, [%rd22+4];
	fma.rn.f32 	%f99, %f97, %f98, %f96;
	ld.global.f32 	%f100, [%rd20+8];
	ld.global.f32 	%f101, [%rd22+8];
	fma.rn.f32 	%f102, %f100, %f101, %f99;
	ld.global.f32 	%f103, [%rd20+12];
	ld.global.f32 	%f104, [%rd22+12];
	fma.rn.f32 	%f123, %f103, %f104, %f102;
	add.s32 	%r90, %r90, 4;
$L__BB1_14:
	setp.eq.s32 	%p15, %r17, 0;
	@%p15 bra 	$L__BB1_18;
	setp.eq.s32 	%p16, %r17, 1;
	add.s32 	%r80, %r24, %r90;
	mul.wide.s32 	%rd23, %r80, 4;
	add.s64 	%rd5, %rd2, %rd23;
	ld.global.f32 	%f105, [%rd5];
	add.s32 	%r81, %r26, %r90;
	mul.wide.s32 	%rd24, %r81, 4;
	add.s64 	%rd6, %rd1, %rd24;
	ld.global.f32 	%f106, [%rd6];
	fma.rn.f32 	%f123, %f105, %f106, %f123;
	@%p16 bra 	$L__BB1_18;
	setp.eq.s32 	%p17, %r17, 2;
	ld.global.f32 	%f107, [%rd5+4];
	ld.global.f32 	%f108, [%rd6+4];
	fma.rn.f32 	%f123, %f107, %f108, %f123;
	@%p17 bra 	$L__BB1_18;
	ld.global.f32 	%f109, [%rd5+8];
	ld.global.f32 	%f110, [%rd6+8];
	fma.rn.f32 	%f123, %f109, %f110, %f123;
$L__BB1_18:
	add.s32 	%r85, %r85, 1;
	setp.ne.s32 	%p18, %r85, %r8;
	@%p18 bra 	$L__BB1_4;
$L__BB1_19:
	add.s32 	%r84, %r84, 1;
	setp.ne.s32 	%p19, %r84, %r11;
	@%p19 bra 	$L__BB1_2;
$L__BB1_20:
	ld.param.u64 	%rd31, [_Z4convPfS_S_S_iiiiiiiiii_param_0];
	cvta.to.global.u64 	%rd25, %rd31;
	cvta.to.global.u64 	%rd26, %rd8;
	mul.wide.s32 	%rd27, %r1, 4;
	add.s64 	%rd28, %rd25, %rd27;
	ld.global.f32 	%f111, [%rd28];
	add.f32 	%f112, %f123, %f111;
	setp.lt.f32 	%p20, %f112, 0f00000000;
	selp.f32 	%f113, 0f00000000, %f112, %p20;
	mad.lo.s32 	%r82, %r1, %r41, %r2;
	mad.lo.s32 	%r83, %r82, %r42, %r3;
	mul.wide.s32 	%rd29, %r83, 4;
	add.s64 	%rd30, %rd26, %rd29;
	st.global.f32 	[%rd30], %f113;
	ret;

}
	// .globl	_Z7maxpoolPfS_iiiiiiiii
.visible .entry _Z7maxpoolPfS_iiiiiiiii(
	.param .u64 .ptr .align 1 _Z7maxpoolPfS_iiiiiiiii_param_0,
	.param .u64 .ptr .align 1 _Z7maxpoolPfS_iiiiiiiii_param_1,
	.param .u32 _Z7maxpoolPfS_iiiiiiiii_param_2,
	.param .u32 _Z7maxpoolPfS_iiiiiiiii_param_3,
	.param .u32 _Z7maxpoolPfS_iiiiiiiii_param_4,
	.param .u32 _Z7maxpoolPfS_iiiiiiiii_param_5,
	.param .u32 _Z7maxpoolPfS_iiiiiiiii_param_6,
	.param .u32 _Z7maxpoolPfS_iiiiiiiii_param_7,
	.param .u32 _Z7maxpoolPfS_iiiiiiiii_param_8,
	.param .u32 _Z7maxpoolPfS_iiiiiiiii_param_9,
	.param .u32 _Z7maxpoolPfS_iiiiiiiii_param_10
)
{
	.reg .pred 	%p<43>;
	.reg .b32 	%r<50>;
	.reg .b32 	%f<87>;
	.reg .b64 	%rd<16>;

	ld.param.u64 	%rd5, [_Z7maxpoolPfS_iiiiiiiii_param_0];
	ld.param.u64 	%rd4, [_Z7maxpoolPfS_iiiiiiiii_param_1];
	ld.param.u32 	%r25, [_Z7maxpoolPfS_iiiiiiiii_param_3];
	ld.param.u32 	%r26, [_Z7maxpoolPfS_iiiiiiiii_param_4];
	ld.param.u32 	%r27, [_Z7maxpoolPfS_iiiiiiiii_param_5];
	ld.param.u32 	%r28, [_Z7maxpoolPfS_iiiiiiiii_param_6];
	ld.param.u32 	%r29, [_Z7maxpoolPfS_iiiiiiiii_param_7];
	ld.param.u32 	%r30, [_Z7maxpoolPfS_iiiiiiiii_param_8];
	ld.param.u32 	%r31, [_Z7maxpoolPfS_iiiiiiiii_param_9];
	ld.param.u32 	%r32, [_Z7maxpoolPfS_iiiiiiiii_param_10];
	cvta.to.global.u64 	%rd1, %rd5;
	mov.u32 	%r1, %ctaid.x;
	mov.u32 	%r33, %tid.x;
	add.s32 	%r2, %r31, %r33;
	mov.u32 	%r34, %tid.y;
	add.s32 	%r3, %r32, %r34;
	setp.lt.s32 	%p1, %r28, 1;
	mov.f32 	%f85, 0f00000000;
	@%p1 bra 	$L__BB2_17;
	mul.lo.s32 	%r36, %r29, %r1;
	mad.lo.s32 	%r4, %r2, %r27, %r36;
	and.b32  	%r5, %r28, 15;
	add.s32 	%r6, %r5, -1;
	and.b32  	%r7, %r28, 7;
	add.s32 	%r8, %r7, -1;
	and.b32  	%r9, %r28, 2147483632;
	and.b32  	%r10, %r28, 3;
	neg.s32 	%r11, %r9;
	add.s64 	%rd2, %rd1, 32;
	mul.lo.s32 	%r12, %r3, %r27;
	mov.f32 	%f85, 0f00000000;
	mov.b32 	%r44, 0;
$L__BB2_2:
	setp.lt.u32 	%p2, %r28, 16;
	add.s32 	%r38, %r4, %r44;
	mad.lo.s32 	%r14, %r38, %r30, %r12;
	mov.b32 	%r48, 0;
	@%p2 bra 	$L__BB2_5;
	mov.u32 	%r45, %r14;
	mov.u32 	%r46, %r11;
$L__BB2_4:
	.pragma "nounroll";
	mul.wide.s32 	%rd6, %r45, 4;
	add.s64 	%rd7, %rd2, %rd6;
	ld.global.f32 	%f20, [%rd7+-32];
	setp.lt.f32 	%p3, %f85, %f20;
	selp.f32 	%f21, %f20, %f85, %p3;
	ld.global.f32 	%f22, [%rd7+-28];
	setp.lt.f32 	%p4, %f21, %f22;
	selp.f32 	%f23, %f22, %f21, %p4;
	ld.global.f32 	%f24, [%rd7+-24];
	setp.lt.f32 	%p5, %f23, %f24;
	selp.f32 	%f25, %f24, %f23, %p5;
	ld.global.f32 	%f26, [%rd7+-20];
	setp.lt.f32 	%p6, %f25, %f26;
	selp.f32 	%f27, %f26, %f25, %p6;
	ld.global.f32 	%f28, [%rd7+-16];
	setp.lt.f32 	%p7, %f27, %f28;
	selp.f32 	%f29, %f28, %f27, %p7;
	ld.global.f32 	%f30, [%rd7+-12];
	setp.lt.f32 	%p8, %f29, %f30;
	selp.f32 	%f31, %f30, %f29, %p8;
	ld.global.f32 	%f32, [%rd7+-8];
	setp.lt.f32 	%p9, %f31, %f32;
	selp.f32 	%f33, %f32, %f31, %p9;
	ld.global.f32 	%f34, [%rd7+-4];
	setp.lt.f32 	%p10, %f33, %f34;
	selp.f32 	%f35, %f34, %f33, %p10;
	ld.global.f32 	%f36, [%rd7];
	setp.lt.f32 	%p11, %f35, %f36;
	selp.f32 	%f37, %f36, %f35, %p11;
	ld.global.f32 	%f38, [%rd7+4];
	setp.lt.f32 	%p12, %f37, %f38;
	selp.f32 	%f39, %f38, %f37, %p12;
	ld.global.f32 	%f40, [%rd7+8];
	setp.lt.f32 	%p13, %f39, %f40;
	selp.f32 	%f41, %f40, %f39, %p13;
	ld.global.f32 	%f42, [%rd7+12];
	setp.lt.f32 	%p14, %f41, %f42;
	selp.f32 	%f43, %f42, %f41, %p14;
	ld.global.f32 	%f44, [%rd7+16];
	setp.lt.f32 	%p15, %f43, %f44;
	selp.f32 	%f45, %f44, %f43, %p15;
	ld.global.f32 	%f46, [%rd7+20];
	setp.lt.f32 	%p16, %f45, %f46;
	selp.f32 	%f47, %f46, %f45, %p16;
	ld.global.f32 	%f48, [%rd7+24];
	setp.lt.f32 	%p17, %f47, %f48;
	selp.f32 	%f49, %f48, %f47, %p17;
	ld.global.f32 	%f50, [%rd7+28];
	setp.lt.f32 	%p18, %f49, %f50;
	selp.f32 	%f85, %f50, %f49, %p18;
	add.s32 	%r46, %r46, 16;
	add.s32 	%r45, %r45, 16;
	setp.ne.s32 	%p19, %r46, 0;
	mov.u32 	%r48, %r9;
	@%p19 bra 	$L__BB2_4;
$L__BB2_5:
	setp.eq.s32 	%p20, %r5, 0;
	@%p20 bra 	$L__BB2_16;
	setp.lt.u32 	%p21, %r6, 7;
	@%p21 bra 	$L__BB2_8;
	add.s32 	%r39, %r14, %r48;
	mul.wide.s32 	%rd8, %r39, 4;
	add.s64 	%rd9, %rd1, %rd8;
	ld.global.f32 	%f52, [%rd9];
	setp.lt.f32 	%p22, %f85, %f52;
	selp.f32 	%f53, %f52, %f85, %p22;
	ld.global.f32 	%f54, [%rd9+4];
	setp.lt.f32 	%p23, %f53, %f54;
	selp.f32 	%f55, %f54, %f53, %p23;
	ld.global.f32 	%f56, [%rd9+8];
	setp.lt.f32 	%p24, %f55, %f56;
	selp.f32 	%f57, %f56, %f55, %p24;
	ld.global.f32 	%f58, [%rd9+12];
	setp.lt.f32 	%p25, %f57, %f58;
	selp.f32 	%f59, %f58, %f57, %p25;
	ld.global.f32 	%f60, [%rd9+16];
	setp.lt.f32 	%p26, %f59, %f60;
	selp.f32 	%f61, %f60, %f59, %p26;
	ld.global.f32 	%f62, [%rd9+20];
	setp.lt.f32 	%p27, %f61, %f62;
	selp.f32 	%f63, %f62, %f61, %p27;
	ld.global.f32 	%f64, [%rd9+24];
	setp.lt.f32 	%p28, %f63, %f64;
	selp.f32 	%f65, %f64, %f63, %p28;
	ld.global.f32 	%f66, [%rd9+28];
	setp.lt.f32 	%p29, %f65, %f66;
	selp.f32 	%f85, %f66, %f65, %p29;
	add.s32 	%r48, %r48, 8;
$L__BB2_8:
	setp.eq.s32 	%p30, %r7, 0;
	@%p30 bra 	$L__BB2_16;
	setp.lt.u32 	%p31, %r8, 3;
	@%p31 bra 	$L__BB2_11;
	add.s32 	%r40, %r14, %r48;
	mul.wide.s32 	%rd10, %r40, 4;
	add.s64 	%rd11, %rd1, %rd10;
	ld.global.f32 	%f68, [%rd11];
	setp.lt.f32 	%p32, %f85, %f68;
	selp.f32 	%f69, %f68, %f85, %p32;
	ld.global.f32 	%f70, [%rd11+4];
	setp.lt.f32 	%p33, %f69, %f70;
	selp.f32 	%f71, %f70, %f69, %p33;
	ld.global.f32 	%f72, [%rd11+8];
	setp.lt.f32 	%p34, %f71, %f72;
	selp.f32 	%f73, %f72, %f71, %p34;
	ld.global.f32 	%f74, [%rd11+12];
	setp.lt.f32 	%p35, %f73, %f74;
	selp.f32 	%f85, %f74, %f73, %p35;
	add.s32 	%r48, %r48, 4;
$L__BB2_11:
	setp.eq.s32 	%p36, %r10, 0;
	@%p36 bra 	$L__BB2_16;
	setp.eq.s32 	%p37, %r10, 1;
	add.s32 	%r41, %r14, %r48;
	mul.wide.s32 	%rd12, %r41, 4;
	add.s64 	%rd3, %rd1, %rd12;
	ld.global.f32 	%f75, [%rd3];
	setp.lt.f32 	%p38, %f85, %f75;
	selp.f32 	%f85, %f75, %f85, %p38;
	@%p37 bra 	$L__BB2_16;
	setp.eq.s32 	%p39, %r10, 2;
	ld.global.f32 	%f76, [%rd3+4];
	setp.lt.f32 	%p40, %f85, %f76;
	selp.f32 	%f85, %f76, %f85, %p40;
	@%p39 bra 	$L__BB2_16;
	ld.global.f32 	%f14, [%rd3+8];
	setp.geu.f32 	%p41, %f85, %f14;
	@%p41 bra 	$L__BB2_16;
	mov.f32 	%f85, %f14;
$L__BB2_16:
	add.s32 	%r44, %r44, 1;
	setp.ne.s32 	%p42, %r44, %r28;
	@%p42 bra 	$L__BB2_2;
$L__BB2_17:
	cvta.to.global.u64 	%rd13, %rd4;
	mad.lo.s32 	%r42, %r25, %r1, %r2;
	mad.lo.s32 	%r43, %r42, %r26, %r3;
	mul.wide.s32 	%rd14, %r43, 4;
	add.s64 	%rd15, %rd13, %rd14;
	st.global.f32 	[%rd15], %f85;
	ret;

}
	// .globl	_Z4normPfS_ffiiiiii
.visible .entry _Z4normPfS_ffiiiiii(
	.param .u64 .ptr .align 1 _Z4normPfS_ffiiiiii_param_0,
	.param .u64 .ptr .align 1 _Z4normPfS_ffiiiiii_param_1,
	.param .f32 _Z4normPfS_ffiiiiii_param_2,
	.param .f32 _Z4normPfS_ffiiiiii_param_3,
	.param .u32 _Z4normPfS_ffiiiiii_param_4,
	.param .u32 _Z4normPfS_ffiiiiii_param_5,
	.param .u32 _Z4normPfS_ffiiiiii_param_6,
	.param .u32 _Z4normPfS_ffiiiiii_param_7,
	.param .u32 _Z4normPfS_ffiiiiii_param_8,
	.param .u32 _Z4normPfS_ffiiiiii_param_9
)
{
	.reg .pred 	%p<81>;
	.reg .b32 	%r<140>;
	.reg .b32 	%f<106>;
	.reg .b64 	%rd<20>;
	.reg .b64 	%fd<92>;

	ld.param.u64 	%rd3, [_Z4normPfS_ffiiiiii_param_0];
	ld.param.f32 	%f27, [_Z4normPfS_ffiiiiii_param_3];
	ld.param.u32 	%r47, [_Z4normPfS_ffiiiiii_param_5];
	ld.param.u32 	%r45, [_Z4normPfS_ffiiiiii_param_6];
	ld.param.u32 	%r46, [_Z4normPfS_ffiiiiii_param_7];
	ld.param.u32 	%r48, [_Z4normPfS_ffiiiiii_param_8];
	ld.param.u32 	%r49, [_Z4normPfS_ffiiiiii_param_9];
	cvta.to.global.u64 	%rd1, %rd3;
	mov.u32 	%r1, %ctaid.x;
	mov.u32 	%r50, %tid.x;
	add.s32 	%r2, %r48, %r50;
	mov.u32 	%r51, %tid.y;
	add.s32 	%r3, %r49, %r51;
	add.s32 	%r52, %r1, 2;
	min.s32 	%r4, %r52, %r47;
	max.u32 	%r53, %r1, 3;
	add.s32 	%r134, %r53, -3;
	add.s32 	%r6, %r4, -1;
	setp.ge.s32 	%p2, %r134, %r6;
	mov.f32 	%f104, 0f00000000;
	@%p2 bra 	$L__BB3_32;
	mov.f64 	%fd31, 0d4000000000000000;
	{
	.reg .b32 %temp; 
	mov.b64 	{%temp, %r7}, %fd31;
	}
	and.b32  	%r8, %r7, 2146435072;
	setp.eq.s32 	%p3, %r8, 1062207488;
	setp.lt.s32 	%p4, %r7, 0;
	selp.b32 	%r9, 0, 2146435072, %p4;
	and.b32  	%r54, %r7, 2147483647;
	setp.ne.s32 	%p5, %r54, 1071644672;
	and.pred  	%p1, %p3, %p5;
	or.b32  	%r10, %r9, -2147483648;
	min.u32 	%r55, %r1, 3;
	add.s32 	%r56, %r4, %r55;
	not.b32 	%r57, %r1;
	add.s32 	%r58, %r56, %r57;
	add.s32 	%r11, %r56, -2;
	and.b32  	%r12, %r58, 3;
	setp.eq.s32 	%p6, %r12, 0;
	mov.f32 	%f104, 0f00000000;
	@%p6 bra 	$L__BB3_9;
	mad.lo.s32 	%r59, %r45, %r134, %r2;
	mad.lo.s32 	%r132, %r46, %r59, %r3;
	mul.lo.s32 	%r14, %r46, %r45;
	neg.s32 	%r131, %r12;
	mov.f32 	%f104, 0f00000000;
$L__BB3_3:
	.pragma "nounroll";
	setp.lt.s32 	%p7, %r7, 0;
	setp.eq.s32 	%p8, %r8, 1062207488;
	mul.wide.s32 	%rd4, %r132, 4;
	add.s64 	%rd5, %rd1, %rd4;
	ld.global.f32 	%f2, [%rd5];
	cvt.f64.f32 	%fd1, %f2;
	{
	.reg .b32 %temp; 
	mov.b64 	{%temp, %r19}, %fd1;
	}
	abs.f64 	%fd2, %fd1;
	{ // callseq 0, 0
	.param .b64 param0;
	st.param.f64 	[param0], %fd2;
	.param .b64 retval0;
	call.uni (retval0), 
	__internal_accurate_pow, 
	(
	param0
	);
	ld.param.f64 	%fd32, [retval0];
	} // callseq 0
	setp.lt.s32 	%p10, %r19, 0;
	neg.f64 	%fd34, %fd32;
	selp.f64 	%fd35, %fd34, %fd32, %p8;
	selp.f64 	%fd36, %fd35, %fd32, %p10;
	setp.eq.f32 	%p11, %f2, 0f00000000;
	selp.b32 	%r60, %r19, 0, %p8;
	or.b32  	%r61, %r60, 2146435072;
	selp.b32 	%r62, %r61, %r60, %p7;
	mov.b32 	%r63, 0;
	mov.b64 	%fd37, {%r63, %r62};
	selp.f64 	%fd87, %fd37, %fd36, %p11;
	add.f64 	%fd38, %fd1, 0d4000000000000000;
	{
	.reg .b32 %temp; 
	mov.b64 	{%temp, %r64}, %fd38;
	}
	and.b32  	%r65, %r64, 2146435072;
	setp.ne.s32 	%p12, %r65, 2146435072;
	@%p12 bra 	$L__BB3_8;
	setp.nan.f32 	%p13, %f2, %f2;
	@%p13 bra 	$L__BB3_7;
	setp.neu.f64 	%p14, %fd2, 0d7FF0000000000000;
	@%p14 bra 	$L__BB3_8;
	setp.lt.s32 	%p15, %r19, 0;
	selp.b32 	%r66, %r10, %r9, %p1;
	selp.b32 	%r67, %r66, %r9, %p15;
	mov.b32 	%r68, 0;
	mov.b64 	%fd87, {%r68, %r67};
	bra.uni 	$L__BB3_8;
$L__BB3_7:
	mov.f64 	%fd39, 0d4000000000000000;
	add.rn.f64 	%fd87, %fd1, %fd39;
$L__BB3_8:
	setp.eq.f32 	%p16, %f2, 0f3F800000;
	selp.f64 	%fd40, 0d3FF0000000000000, %fd87, %p16;
	cvt.f64.f32 	%fd41, %f104;
	add.f64 	%fd42, %fd40, %fd41;
	cvt.rn.f32.f64 	%f104, %fd42;
	add.s32 	%r134, %r134, 1;
	add.s32 	%r132, %r132, %r14;
	add.s32 	%r131, %r131, 1;
	setp.ne.s32 	%p17, %r131, 0;
	@%p17 bra 	$L__BB3_3;
$L__BB3_9:
	sub.s32 	%r69, %r11, %r1;
	setp.lt.u32 	%p18, %r69, 3;
	@%p18 bra 	$L__BB3_32;
	mul.lo.s32 	%r70, %r134, %r45;
	add.s32 	%r71, %r70, %r45;
	add.s32 	%r72, %r2, %r71;
	mad.lo.s32 	%r138, %r46, %r72, %r3;
	mul.lo.s32 	%r73, %r46, %r45;
	shl.b32 	%r25, %r73, 2;
	add.s32 	%r74, %r134, 2;
	mad.lo.s32 	%r75, %r45, %r74, %r2;
	mad.lo.s32 	%r137, %r46, %r75, %r3;
	add.s32 	%r76, %r134, 3;
	mad.lo.s32 	%r77, %r45, %r76, %r2;
	mad.lo.s32 	%r136, %r46, %r77, %r3;
	add.s32 	%r78, %r2, %r70;
	mad.lo.s32 	%r135, %r46, %r78, %r3;
$L__BB3_11:
	setp.lt.s32 	%p19, %r7, 0;
	setp.eq.s32 	%p20, %r8, 1062207488;
	mul.wide.s32 	%rd6, %r135, 4;
	add.s64 	%rd7, %rd1, %rd6;
	ld.global.f32 	%f7, [%rd7];
	cvt.f64.f32 	%fd7, %f7;
	{
	.reg .b32 %temp; 
	mov.b64 	{%temp, %r34}, %fd7;
	}
	abs.f64 	%fd8, %fd7;
	{ // callseq 1, 0
	.param .b64 param0;
	st.param.f64 	[param0], %fd8;
	.param .b64 retval0;
	call.uni (retval0), 
	__internal_accurate_pow, 
	(
	param0
	);
	ld.param.f64 	%fd43, [retval0];
	} // callseq 1
	setp.lt.s32 	%p22, %r34, 0;
	neg.f64 	%fd45, %fd43;
	selp.f64 	%fd46, %fd45, %fd43, %p20;
	selp.f64 	%fd47, %fd46, %fd43, %p22;
	setp.eq.f32 	%p23, %f7, 0f00000000;
	selp.b32 	%r79, %r34, 0, %p20;
	or.b32  	%r80, %r79, 2146435072;
	selp.b32 	%r81, %r80, %r79, %p19;
	mov.b32 	%r82, 0;
	mov.b64 	%fd48, {%r82, %r81};
	selp.f64 	%fd88, %fd48, %fd47, %p23;
	add.f64 	%fd49, %fd7, 0d4000000000000000;
	{
	.reg .b32 %temp; 
	mov.b64 	{%temp, %r83}, %fd49;
	}
	and.b32  	%r84, %r83, 2146435072;
	setp.ne.s32 	%p24, %r84, 2146435072;
	@%p24 bra 	$L__BB3_16;
	setp.num.f32 	%p25, %f7, %f7;
	@%p25 bra 	$L__BB3_14;
	mov.f64 	%fd50, 0d4000000000000000;
	add.rn.f64 	%fd88, %fd7, %fd50;
	bra.uni 	$L__BB3_16;
$L__BB3_14:
	setp.neu.f64 	%p26, %fd8, 0d7FF0000000000000;
	@%p26 bra 	$L__BB3_16;
	setp.lt.s32 	%p27, %r34, 0;
	selp.b32 	%r85, %r10, %r9, %p1;
	selp.b32 	%r86, %r85, %r9, %p27;
	mov.b32 	%r87, 0;
	mov.b64 	%fd88, {%r87, %r86};
$L__BB3_16:
	setp.lt.s32 	%p28, %r7, 0;
	setp.eq.s32 	%p29, %r8, 1062207488;
	setp.eq.f32 	%p31, %f7, 0f3F800000;
	selp.f64 	%fd51, 0d3FF0000000000000, %fd88, %p31;
	cvt.f64.f32 	%fd52, %f104;
	add.f64 	%fd53, %fd51, %fd52;
	cvt.rn.f32.f64 	%f8, %fd53;
	mul.wide.s32 	%rd8, %r138, 4;
	add.s64 	%rd9, %rd1, %rd8;
	ld.global.f32 	%f9, [%rd9];
	cvt.f64.f32 	%fd13, %f9;
	{
	.reg .b32 %temp; 
	mov.b64 	{%temp, %r35}, %fd13;
	}
	abs.f64 	%fd14, %fd13;
	{ // callseq 2, 0
	.param .b64 param0;
	st.param.f64 	[param0], %fd14;
	.param .b64 retval0;
	call.uni (retval0), 
	__internal_accurate_pow, 
	(
	param0
	);
	ld.param.f64 	%fd54, [retval0];
	} // callseq 2
	setp.lt.s32 	%p32, %r35, 0;
	neg.f64 	%fd56, %fd54;
	selp.f64 	%fd57, %fd56, %fd54, %p29;
	selp.f64 	%fd58, %fd57, %fd54, %p32;
	setp.eq.f32 	%p33, %f9, 0f00000000;
	selp.b32 	%r88, %r35, 0, %p29;
	or.b32  	%r89, %r88, 2146435072;
	selp.b32 	%r90, %r89, %r88, %p28;
	mov.b32 	%r91, 0;
	mov.b64 	%fd59, {%r91, %r90};
	selp.f64 	%fd89, %fd59, %fd58, %p33;
	add.f64 	%fd60, %fd13, 0d4000000000000000;
	{
	.reg .b32 %temp; 
	mov.b64 	{%temp, %r92}, %fd60;
	}
	and.b32  	%r93, %r92, 2146435072;
	setp.ne.s32 	%p34, %r93, 2146435072;
	@%p34 bra 	$L__BB3_21;
	setp.nan.f32 	%p35, %f9, %f9;
	@%p35 bra 	$L__BB3_20;
	setp.neu.f64 	%p36, %fd14, 0d7FF0000000000000;
	@%p36 bra 	$L__BB3_21;
	setp.lt.s32 	%p37, %r35, 0;
	selp.b32 	%r94, %r10, %r9, %p1;
	selp.b32 	%r95, %r94, %r9, %p37;
	mov.b32 	%r96, 0;
	mov.b64 	%fd89, {%r96, %r95};
	bra.uni 	$L__BB3_21;
$L__BB3_20:
	mov.f64 	%fd61, 0d4000000000000000;
	add.rn.f64 	%fd89, %fd13, %fd61;
$L__BB3_21:
	setp.lt.s32 	%p38, %r7, 0;
	setp.eq.s32 	%p39, %r8, 1062207488;
	setp.eq.f32 	%p41, %f9, 0f3F800000;
	selp.f64 	%fd62, 0d3FF0000000000000, %fd89, %p41;
	cvt.f64.f32 	%fd63, %f8;
	add.f64 	%fd64, %fd62, %fd63;
	cvt.rn.f32.f64 	%f10, %fd64;
	mul.wide.s32 	%rd10, %r137, 4;
	add.s64 	%rd11, %rd1, %rd10;
	ld.global.f32 	%f11, [%rd11];
	cvt.f64.f32 	%fd19, %f11;
	{
	.reg .b32 %temp; 
	mov.b64 	{%temp, %r36}, %fd19;
	}
	abs.f64 	%fd20, %fd19;
	{ // callseq 3, 0
	.param .b64 param0;
	st.param.f64 	[param0], %fd20;
	.param .b64 retval0;
	call.uni (retval0), 
	__internal_accurate_pow, 
	(
	param0
	);
	ld.param.f64 	%fd65, [retval0];
	} // callseq 3
	setp.lt.s32 	%p42, %r36, 0;
	neg.f64 	%fd67, %fd65;
	selp.f64 	%fd68, %fd67, %fd65, %p39;
	selp.f64 	%fd69, %fd68, %fd65, %p42;
	setp.eq.f32 	%p43, %f11, 0f00000000;
	selp.b32 	%r97, %r36, 0, %p39;
	or.b32  	%r98, %r97, 2146435072;
	selp.b32 	%r99, %r98, %r97, %p38;
	mov.b32 	%r100, 0;
	mov.b64 	%fd70, {%r100, %r99};
	selp.f64 	%fd90, %fd70, %fd69, %p43;
	add.f64 	%fd71, %fd19, 0d4000000000000000;
	{
	.reg .b32 %temp; 
	mov.b64 	{%temp, %r101}, %fd71;
	}
	and.b32  	%r102, %r101, 2146435072;
	setp.ne.s32 	%p44, %r102, 2146435072;
	@%p44 bra 	$L__BB3_26;
	setp.nan.f32 	%p45, %f11, %f11;
	@%p45 bra 	$L__BB3_25;
	setp.neu.f64 	%p46, %fd20, 0d7FF0000000000000;
	@%p46 bra 	$L__BB3_26;
	setp.lt.s32 	%p47, %r36, 0;
	selp.b32 	%r103, %r10, %r9, %p1;
	selp.b32 	%r104, %r103, %r9, %p47;
	mov.b32 	%r105, 0;
	mov.b64 	%fd90, {%r105, %r104};
	bra.uni 	$L__BB3_26;
$L__BB3_25:
	mov.f64 	%fd72, 0d4000000000000000;
	add.rn.f64 	%fd90, %fd19, %fd72;
$L__BB3_26:
	setp.lt.s32 	%p48, %r7, 0;
	setp.eq.s32 	%p49, %r8, 1062207488;
	setp.eq.f32 	%p51, %f11, 0f3F800000;
	selp.f64 	%fd73, 0d3FF0000000000000, %fd90, %p51;
	cvt.f64.f32 	%fd74, %f10;
	add.f64 	%fd75, %fd73, %fd74;
	cvt.rn.f32.f64 	%f12, %fd75;
	mul.wide.s32 	%rd12, %r136, 4;
	add.s64 	%rd13, %rd1, %rd12;
	ld.global.f32 	%f13, [%rd13];
	cvt.f64.f32 	%fd25, %f13;
	{
	.reg .b32 %temp; 
	mov.b64 	{%temp, %r37}, %fd25;
	}
	abs.f64 	%fd26, %fd25;
	{ // callseq 4, 0
	.param .b64 param0;
	st.param.f64 	[param0], %fd26;
	.param .b64 retval0;
	call.uni (retval0), 
	__internal_accurate_pow, 
	(
	param0
	);
	ld.param.f64 	%fd76, [retval0];
	} // callseq 4
	setp.lt.s32 	%p52, %r37, 0;
	neg.f64 	%fd78, %fd76;
	selp.f64 	%fd79, %fd78, %fd76, %p49;
	selp.f64 	%fd80, %fd79, %fd76, %p52;
	setp.eq.f32 	%p53, %f13, 0f00000000;
	selp.b32 	%r106, %r37, 0, %p49;
	or.b32  	%r107, %r106, 2146435072;
	selp.b32 	%r108, %r107, %r106, %p48;
	mov.b32 	%r109, 0;
	mov.b64 	%fd81, {%r109, %r108};
	selp.f64 	%fd91, %fd81, %fd80, %p53;
	add.f64 	%fd82, %fd25, 0d4000000000000000;
	{
	.reg .b32 %temp; 
	mov.b64 	{%temp, %r110}, %fd82;
	}
	and.b32  	%r111, %r110, 2146435072;
	setp.ne.s32 	%p54, %r111, 2146435072;
	@%p54 bra 	$L__BB3_31;
	setp.nan.f32 	%p55, %f13, %f13;
	@%p55 bra 	$L__BB3_30;
	setp.neu.f64 	%p56, %fd26, 0d7FF0000000000000;
	@%p56 bra 	$L__BB3_31;
	setp.lt.s32 	%p57, %r37, 0;
	selp.b32 	%r112, %r10, %r9, %p1;
	selp.b32 	%r113, %r112, %r9, %p57;
	mov.b32 	%r114, 0;
	mov.b64 	%fd91, {%r114, %r113};
	bra.uni 	$L__BB3_31;
$L__BB3_30:
	mov.f64 	%fd83, 0d4000000000000000;
	add.rn.f64 	%fd91, %fd25, %fd83;
$L__BB3_31:
	setp.eq.f32 	%p58, %f13, 0f3F800000;
	selp.f64 	%fd84, 0d3FF0000000000000, %fd91, %p58;
	cvt.f64.f32 	%fd85, %f12;
	add.f64 	%fd86, %fd84, %fd85;
	cvt.rn.f32.f64 	%f104, %fd86;
	add.s32 	%r134, %r134, 4;
	add.s32 	%r138, %r138, %r25;
	add.s32 	%r137, %r137, %r25;
	add.s32 	%r136, %r136, %r25;
	add.s32 	%r135, %r135, %r25;
	setp.lt.s32 	%p59, %r134, %r6;
	@%p59 bra 	$L__BB3_11;
$L__BB3_32:
	ld.param.u32 	%r130, [_Z4normPfS_ffiiiiii_param_4];
	ld.param.f32 	%f99, [_Z4normPfS_ffiiiiii_param_2];
	mad.lo.s32 	%r115, %r45, %r1, %r2;
	mad.lo.s32 	%r43, %r115, %r46, %r3;
	mul.wide.s32 	%rd14, %r43, 4;
	add.s64 	%rd15, %rd1, %rd14;
	ld.global.f32 	%f16, [%rd15];
	cvt.rn.f32.s32 	%f33, %r130;
	div.rn.f32 	%f34, %f99, %f33;
	fma.rn.f32 	%f17, %f34, %f104, 0f3F800000;
	mul.f32 	%f35, %f27, 0f3F000000;
	cvt.rzi.f32.f32 	%f36, %f35;
	add.f32 	%f37, %f36, %f36;
	sub.f32 	%f38, %f27, %f37;
	abs.f32 	%f18, %f38;
	abs.f32 	%f19, %f17;
	setp.lt.f32 	%p60, %f19, 0f00800000;
	mul.f32 	%f39, %f19, 0f4B800000;
	selp.f32 	%f40, %f39, %f19, %p60;
	selp.f32 	%f41, 0fC1C00000, 0f00000000, %p60;
	mov.b32 	%r116, %f40;
	add.s32 	%r117, %r116, -1060439283;
	and.b32  	%r118, %r117, -8388608;
	sub.s32 	%r119, %r116, %r118;
	mov.b32 	%f42, %r119;
	cvt.rn.f32.s32 	%f43, %r118;
	fma.rn.f32 	%f44, %f43, 0f34000000, %f41;
	add.f32 	%f45, %f42, 0fBF800000;
	add.f32 	%f46, %f42, 0f3F800000;
	rcp.approx.ftz.f32 	%f47, %f46;
	add.f32 	%f48, %f45, %f45;
	mul.f32 	%f49, %f48, %f47;
	mul.f32 	%f50, %f49, %f49;
	sub.f32 	%f51, %f45, %f49;
	add.f32 	%f52, %f51, %f51;
	neg.f32 	%f53, %f49;
	fma.rn.f32 	%f54, %f53, %f45, %f52;
	mul.rn.f32 	%f55, %f47, %f54;
	fma.rn.f32 	%f56, %f50, 0f3A2C32E4, 0f3B52E7DB;
	fma.rn.f32 	%f57, %f56, %f50, 0f3C93BB73;
	fma.rn.f32 	%f58, %f57, %f50, 0f3DF6384F;
	mul.rn.f32 	%f59, %f58, %f50;
	fma.rn.f32 	%f60, %f49, 0f3FB8AA3B, %f44;
	sub.f32 	%f61, %f44, %f60;
	fma.rn.f32 	%f62, %f49, 0f3FB8AA3B, %f61;
	fma.rn.f32 	%f63, %f55, 0f3FB8AA3B, %f62;
	fma.rn.f32 	%f64, %f49, 0f32A55E34, %f63;
	mul.f32 	%f65, %f59, 0f40400000;
	fma.rn.f32 	%f66, %f65, %f55, %f64;
	fma.rn.f32 	%f67, %f59, %f49, %f66;
	add.rn.f32 	%f68, %f60, %f67;
	neg.f32 	%f69, %f60;
	add.rn.f32 	%f70, %f68, %f69;
	neg.f32 	%f71, %f70;
	add.rn.f32 	%f72, %f67, %f71;
	mul.rn.f32 	%f73, %f68, %f27;
	neg.f32 	%f74, %f73;
	fma.rn.f32 	%f75, %f68, %f27, %f74;
	fma.rn.f32 	%f76, %f72, %f27, %f75;
	cvt.rni.f32.f32 	%f77, %f73;
	sub.f32 	%f78, %f73, %f77;
	add.f32 	%f79, %f78, %f76;
	fma.rn.f32 	%f80, %f79, 0f391FCB8E, 0f3AAF85ED;
	fma.rn.f32 	%f81, %f80, %f79, 0f3C1D9856;
	fma.rn.f32 	%f82, %f81, %f79, 0f3D6357BB;
	fma.rn.f32 	%f83, %f82, %f79, 0f3E75FDEC;
	fma.rn.f32 	%f84, %f83, %f79, 0f3F317218;
	fma.rn.f32 	%f85, %f84, %f79, 0f3F800000;
	cvt.rzi.s32.f32 	%r120, %f77;
	setp.gt.f32 	%p61, %f77, 0f00000000;
	selp.b32 	%r121, 0, -2097152000, %p61;
	add.s32 	%r122, %r121, 2130706432;
	mov.b32 	%f86, %r122;
	mul.f32 	%f87, %f85, %f86;
	shl.b32 	%r123, %r120, 23;
	sub.s32 	%r124, %r123, %r121;
	mov.b32 	%f88, %r124;
	mul.f32 	%f89, %f87, %f88;
	abs.f32 	%f90, %f73;
	setp.gt.f32 	%p62, %f90, 0f43180000;
	setp.lt.f32 	%p63, %f73, 0f00000000;
	selp.f32 	%f91, 0f00000000, 0f7F800000, %p63;
	selp.f32 	%f20, %f91, %f89, %p62;
	setp.eq.f32 	%p64, %f17, 0f3F800000;
	setp.eq.f32 	%p65, %f27, 0f00000000;
	or.pred  	%p66, %p65, %p64;
	mov.f32 	%f105, 0f3F800000;
	@%p66 bra 	$L__BB3_40;
	setp.num.f32 	%p67, %f19, %f19;
	abs.f32 	%f92, %f27;
	setp.num.f32 	%p68, %f92, %f92;
	and.pred  	%p69, %p67, %p68;
	@%p69 bra 	$L__BB3_35;
	add.rn.f32 	%f105, %f17, %f27;
	bra.uni 	$L__BB3_40;
$L__BB3_35:
	setp.neu.f32 	%p70, %f17, 0f00000000;
	setp.neu.f32 	%p71, %f19, 0f7F800000;
	and.pred  	%p72, %p70, %p71;
	@%p72 bra 	$L__BB3_37;
	setp.neu.f32 	%p79, %f18, 0f3F800000;
	add.f32 	%f97, %f17, %f17;
	mov.b32 	%r125, %f97;
	setp.lt.f32 	%p80, %f27, 0f00000000;
	xor.b32  	%r126, %r125, 2139095040;
	selp.b32 	%r127, %r126, %r125, %p80;
	and.b32  	%r128, %r127, 2147483647;
	selp.b32 	%r129, %r128, %r127, %p79;
	mov.b32 	%f105, %r129;
	bra.uni 	$L__BB3_40;
$L__BB3_37:
	setp.eq.f32 	%p73, %f17, 0fBF800000;
	setp.eq.f32 	%p74, %f92, 0f7F800000;
	and.pred  	%p75, %p73, %p74;
	@%p75 bra 	$L__BB3_40;
	setp.geu.f32 	%p76, %f17, 0f00000000;
	mov.f32 	%f105, %f20;
	@%p76 bra 	$L__BB3_40;
	setp.neu.f32 	%p77, %f18, 0f3F800000;
	neg.f32 	%f94, %f20;
	selp.f32 	%f95, %f20, %f94, %p77;
	cvt.rmi.f32.f32 	%f96, %f27;
	setp.neu.f32 	%p78, %f27, %f96;
	selp.f32 	%f105, 0f7FFFFFFF, %f95, %p78;
$L__BB3_40:
	ld.param.u64 	%rd19, [_Z4normPfS_ffiiiiii_param_1];
	cvta.to.global.u64 	%rd16, %rd19;
	div.rn.f32 	%f98, %f16, %f105;
	add.s64 	%rd18, %rd16, %rd14;
	st.global.f32 	[%rd18], %f98;
	ret;

}
	// .globl	_Z2fcPfS_S_S_iib
.visible .entry _Z2fcPfS_S_S_iib(
	.param .u64 .ptr .align 1 _Z2fcPfS_S_S_iib_param_0,
	.param .u64 .ptr .align 1 _Z2fcPfS_S_S_iib_param_1,
	.param .u64 .ptr .align 1 _Z2fcPfS_S_S_iib_param_2,
	.param .u64 .ptr .align 1 _Z2fcPfS_S_S_iib_param_3,
	.param .u32 _Z2fcPfS_S_S_iib_param_4,
	.param .u32 _Z2fcPfS_S_S_iib_param_5,
	.param .u8 _Z2fcPfS_S_S_iib_param_6
)
{
	.reg .pred 	%p<12>;
	.reg .b16 	%rs<2>;
	.reg .b32 	%r<28>;
	.reg .b32 	%f<117>;
	.reg .b64 	%rd<50>;

	ld.param.u64 	%rd15, [_Z2fcPfS_S_S_iib_param_0];
	ld.param.u64 	%rd17, [_Z2fcPfS_S_S_iib_param_1];
	ld.param.u64 	%rd18, [_Z2fcPfS_S_S_iib_param_2];
	ld.param.u64 	%rd16, [_Z2fcPfS_S_S_iib_param_3];
	ld.param.u32 	%r18, [_Z2fcPfS_S_S_iib_param_5];
	ld.param.s8 	%rs1, [_Z2fcPfS_S_S_iib_param_6];
	cvta.to.global.u64 	%rd1, %rd18;
	cvta.to.global.u64 	%rd2, %rd17;
	mov.u32 	%r1, %ctaid.x;
	mul.lo.s32 	%r2, %r18, %r1;
	setp.lt.s32 	%p1, %r18, 1;
	mov.f32 	%f116, 0f00000000;
	@%p1 bra 	$L__BB4_13;
	and.b32  	%r3, %r18, 15;
	setp.lt.u32 	%p2, %r18, 16;
	mov.f32 	%f116, 0f00000000;
	mov.b32 	%r25, 0;
	@%p2 bra 	$L__BB4_4;
	and.b32  	%r25, %r18, 2147483632;
	neg.s32 	%r23, %r25;
	add.s64 	%rd47, %rd2, 32;
	mul.wide.u32 	%rd19, %r2, 4;
	add.s64 	%rd20, %rd19, %rd1;
	add.s64 	%rd46, %rd20, 32;
	mov.f32 	%f116, 0f00000000;
$L__BB4_3:
	.pragma "nounroll";
	ld.global.f32 	%f18, [%rd47+-32];
	ld.global.f32 	%f19, [%rd46+-32];
	fma.rn.f32 	%f20, %f18, %f19, %f116;
	ld.global.f32 	%f21, [%rd47+-28];
	ld.global.f32 	%f22, [%rd46+-28];
	fma.rn.f32 	%f23, %f21, %f22, %f20;
	ld.global.f32 	%f24, [%rd47+-24];
	ld.global.f32 	%f25, [%rd46+-24];
	fma.rn.f32 	%f26, %f24, %f25, %f23;
	ld.global.f32 	%f27, [%rd47+-20];
	ld.global.f32 	%f28, [%rd46+-20];
	fma.rn.f32 	%f29, %f27, %f28, %f26;
	ld.global.f32 	%f30, [%rd47+-16];
	ld.global.f32 	%f31, [%rd46+-16];
	fma.rn.f32 	%f32, %f30, %f31, %f29;
	ld.global.f32 	%f33, [%rd47+-12];
	ld.global.f32 	%f34, [%rd46+-12];
	fma.rn.f32 	%f35, %f33, %f34, %f32;
	ld.global.f32 	%f36, [%rd47+-8];
	ld.global.f32 	%f37, [%rd46+-8];
	fma.rn.f32 	%f38, %f36, %f37, %f35;
	ld.global.f32 	%f39, [%rd47+-4];
	ld.global.f32 	%f40, [%rd46+-4];
	fma.rn.f32 	%f41, %f39, %f40, %f38;
	ld.global.f32 	%f42, [%rd47];
	ld.global.f32 	%f43, [%rd46];
	fma.rn.f32 	%f44, %f42, %f43, %f41;
	ld.global.f32 	%f45, [%rd47+4];
	ld.global.f32 	%f46, [%rd46+4];
	fma.rn.f32 	%f47, %f45, %f46, %f44;
	ld.global.f32 	%f48, [%rd47+8];
	ld.global.f32 	%f49, [%rd46+8];
	fma.rn.f32 	%f50, %f48, %f49, %f47;
	ld.global.f32 	%f51, [%rd47+12];
	ld.global.f32 	%f52, [%rd46+12];
	fma.rn.f32 	%f53, %f51, %f52, %f50;
	ld.global.f32 	%f54, [%rd47+16];
	ld.global.f32 	%f55, [%rd46+16];
	fma.rn.f32 	%f56, %f54, %f55, %f53;
	ld.global.f32 	%f57, [%rd47+20];
	ld.global.f32 	%f58, [%rd46+20];
	fma.rn.f32 	%f59, %f57, %f58, %f56;
	ld.global.f32 	%f60, [%rd47+24];
	ld.global.f32 	%f61, [%rd46+24];
	fma.rn.f32 	%f62, %f60, %f61, %f59;
	ld.global.f32 	%f63, [%rd47+28];
	ld.global.f32 	%f64, [%rd46+28];
	fma.rn.f32 	%f116, %f63, %f64, %f62;
	add.s32 	%r23, %r23, 16;
	add.s64 	%rd47, %rd47, 64;
	add.s64 	%rd46, %rd46, 64;
	setp.ne.s32 	%p3, %r23, 0;
	@%p3 bra 	$L__BB4_3;
$L__BB4_4:
	setp.eq.s32 	%p4, %r3, 0;
	@%p4 bra 	$L__BB4_13;
	and.b32  	%r9, %r18, 7;
	setp.lt.u32 	%p5, %r3, 8;
	@%p5 bra 	$L__BB4_7;
	cvt.u64.u32 	%rd21, %r25;
	mul.wide.u32 	%rd22, %r25, 4;
	add.s64 	%rd23, %rd2, %rd22;
	ld.global.f32 	%f66, [%rd23];
	add.s32 	%r20, %r25, %r2;
	mul.wide.u32 	%rd24, %r20, 4;
	add.s64 	%rd25, %rd1, %rd24;
	ld.global.f32 	%f67, [%rd25];
	fma.rn.f32 	%f68, %f66, %f67, %f116;
	ld.global.f32 	%f69, [%rd23+4];
	cvt.u64.u32 	%rd26, %r2;
	add.s64 	%rd27, %rd21, %rd26;
	shl.b64 	%rd28, %rd27, 2;
	add.s64 	%rd29, %rd1, %rd28;
	ld.global.f32 	%f70, [%rd29+4];
	fma.rn.f32 	%f71, %f69, %f70, %f68;
	ld.global.f32 	%f72, [%rd23+8];
	ld.global.f32 	%f73, [%rd29+8];
	fma.rn.f32 	%f74, %f72, %f73, %f71;
	ld.global.f32 	%f75, [%rd23+12];
	ld.global.f32 	%f76, [%rd29+12];
	fma.rn.f32 	%f77, %f75, %f76, %f74;
	ld.global.f32 	%f78, [%rd23+16];
	ld.global.f32 	%f79, [%rd29+16];
	fma.rn.f32 	%f80, %f78, %f79, %f77;
	ld.global.f32 	%f81, [%rd23+20];
	ld.global.f32 	%f82, [%rd29+20];
	fma.rn.f32 	%f83, %f81, %f82, %f80;
	ld.global.f32 	%f84, [%rd23+24];
	ld.global.f32 	%f85, [%rd29+24];
	fma.rn.f32 	%f86, %f84, %f85, %f83;
	ld.global.f32 	%f87, [%rd23+28];
	ld.global.f32 	%f88, [%rd29+28];
	fma.rn.f32 	%f116, %f87, %f88, %f86;
	add.s32 	%r25, %r25, 8;
$L__BB4_7:
	setp.eq.s32 	%p6, %r9, 0;
	@%p6 bra 	$L__BB4_13;
	and.b32  	%r12, %r18, 3;
	setp.lt.u32 	%p7, %r9, 4;
	@%p7 bra 	$L__BB4_10;
	cvt.u64.u32 	%rd30, %r25;
	mul.wide.u32 	%rd31, %r25, 4;
	add.s64 	%rd32, %rd2, %rd31;
	ld.global.f32 	%f90, [%rd32];
	add.s32 	%r21, %r25, %r2;
	mul.wide.u32 	%rd33, %r21, 4;
	add.s64 	%rd34, %rd1, %rd33;
	ld.global.f32 	%f91, [%rd34];
	fma.rn.f32 	%f92, %f90, %f91, %f116;
	ld.global.f32 	%f93, [%rd32+4];
	cvt.u64.u32 	%rd35, %r2;
	add.s64 	%rd36, %rd30, %rd35;
	shl.b64 	%rd37, %rd36, 2;
	add.s64 	%rd38, %rd1, %rd37;
	ld.global.f32 	%f94, [%rd38+4];
	fma.rn.f32 	%f95, %f93, %f94, %f92;
	ld.global.f32 	%f96, [%rd32+8];
	ld.global.f32 	%f97, [%rd38+8];
	fma.rn.f32 	%f98, %f96, %f97, %f95;
	ld.global.f32 	%f99, [%rd32+12];
	ld.global.f32 	%f100, [%rd38+12];
	fma.rn.f32 	%f116, %f99, %f100, %f98;
	add.s32 	%r25, %r25, 4;
$L__BB4_10:
	setp.eq.s32 	%p8, %r12, 0;
	@%p8 bra 	$L__BB4_13;
	add.s32 	%r22, %r25, %r2;
	mul.wide.u32 	%rd39, %r22, 4;
	add.s64 	%rd49, %rd1, %rd39;
	mul.wide.u32 	%rd40, %r25, 4;
	add.s64 	%rd48, %rd2, %rd40;
	neg.s32 	%r27, %r12;
$L__BB4_12:
	.pragma "nounroll";
	ld.global.f32 	%f101, [%rd48];
	ld.global.f32 	%f102, [%rd49];
	fma.rn.f32 	%f116, %f101, %f102, %f116;
	add.s64 	%rd49, %rd49, 4;
	add.s64 	%rd48, %rd48, 4;
	add.s32 	%r27, %r27, 1;
	setp.ne.s32 	%p9, %r27, 0;
	@%p9 bra 	$L__BB4_12;
$L__BB4_13:
	cvta.to.global.u64 	%rd41, %rd15;
	cvta.to.global.u64 	%rd42, %rd16;
	mul.wide.u32 	%rd43, %r1, 4;
	add.s64 	%rd44, %rd41, %rd43;
	ld.global.f32 	%f103, [%rd44];
	add.f32 	%f104, %f116, %f103;
	setp.eq.s16 	%p10, %rs1, 1;
	setp.lt.f32 	%p11, %f104, 0f00000000;
	selp.f32 	%f106, 0f00000000, %f104, %p11;
	selp.f32 	%f107, %f106, %f104, %p10;
	add.s64 	%rd45, %rd42, %rd43;
	st.global.f32 	[%rd45], %f107;
	ret;

}
.func  (.param .b64 func_retval0) __internal_accurate_pow(
	.param .b64 __internal_accurate_pow_param_0
)
{
	.reg .pred 	%p<8>;
	.reg .b32 	%r<49>;
	.reg .b32 	%f<3>;
	.reg .b64 	%fd<109>;

	ld.param.f64 	%fd10, [__internal_accurate_pow_param_0];
	{
	.reg .b32 %temp; 
	mov.b64 	{%temp, %r46}, %fd10;
	}
	{
	.reg .b32 %temp; 
	mov.b64 	{%r45, %temp}, %fd10;
	}
	shr.u32 	%r47, %r46, 20;
	setp.gt.u32 	%p1, %r46, 1048575;
	@%p1 bra 	$L__BB5_2;
	mul.f64 	%fd11, %fd10, 0d4350000000000000;
	{
	.reg .b32 %temp; 
	mov.b64 	{%temp, %r46}, %fd11;
	}
	{
	.reg .b32 %temp; 
	mov.b64 	{%r45, %temp}, %fd11;
	}
	shr.u32 	%r16, %r46, 20;
	add.s32 	%r47, %r16, -54;
$L__BB5_2:
	add.s32 	%r48, %r47, -1023;
	and.b32  	%r17, %r46, -2146435073;
	or.b32  	%r18, %r17, 1072693248;
	mov.b64 	%fd107, {%r45, %r18};
	setp.lt.u32 	%p2, %r18, 1073127583;
	@%p2 bra 	$L__BB5_4;
	{
	.reg .b32 %temp; 
	mov.b64 	{%r19, %temp}, %fd107;
	}
	{
	.reg .b32 %temp; 
	mov.b64 	{%temp, %r20}, %fd107;
	}
	add.s32 	%r21, %r20, -1048576;
	mov.b64 	%fd107, {%r19, %r21};
	add.s32 	%r48, %r47, -1022;
$L__BB5_4:
	add.f64 	%fd12, %fd107, 0dBFF0000000000000;
	add.f64 	%fd13, %fd107, 0d3FF0000000000000;
	rcp.approx.ftz.f64 	%fd14, %fd13;
	neg.f64 	%fd15, %fd13;
	fma.rn.f64 	%fd16, %fd15, %fd14, 0d3FF0000000000000;
	fma.rn.f64 	%fd17, %fd16, %fd16, %fd16;
	fma.rn.f64 	%fd18, %fd17, %fd14, %fd14;
	mul.f64 	%fd19, %fd12, %fd18;
	fma.rn.f64 	%fd20, %fd12, %fd18, %fd19;
	mul.f64 	%fd21, %fd20, %fd20;
	fma.rn.f64 	%fd22, %fd21, 0d3EB0F5FF7D2CAFE2, 0d3ED0F5D241AD3B5A;
	fma.rn.f64 	%fd23, %fd22, %fd21, 0d3EF3B20A75488A3F;
	fma.rn.f64 	%fd24, %fd23, %fd21, 0d3F1745CDE4FAECD5;
	fma.rn.f64 	%fd25, %fd24, %fd21, 0d3F3C71C7258A578B;
	fma.rn.f64 	%fd26, %fd25, %fd21, 0d3F6249249242B910;
	fma.rn.f64 	%fd27, %fd26, %fd21, 0d3F89999999999DFB;
	sub.f64 	%fd28, %fd12, %fd20;
	add.f64 	%fd29, %fd28, %fd28;
	neg.f64 	%fd30, %fd20;
	fma.rn.f64 	%fd31, %fd30, %fd12, %fd29;
	mul.f64 	%fd32, %fd18, %fd31;
	fma.rn.f64 	%fd33, %fd21, %fd27, 0d3FB5555555555555;
	mov.f64 	%fd34, 0d3FB5555555555555;
	sub.f64 	%fd35, %fd34, %fd33;
	fma.rn.f64 	%fd36, %fd21, %fd27, %fd35;
	add.f64 	%fd37, %fd36, 0dBC46A4CB00B9E7B0;
	add.f64 	%fd38, %fd33, %fd37;
	sub.f64 	%fd39, %fd33, %fd38;
	add.f64 	%fd40, %fd37, %fd39;
	mul.rn.f64 	%fd41, %fd20, %fd20;
	neg.f64 	%fd42, %fd41;
	fma.rn.f64 	%fd43, %fd20, %fd20, %fd42;
	{
	.reg .b32 %temp; 
	mov.b64 	{%r22, %temp}, %fd32;
	}
	{
	.reg .b32 %temp; 
	mov.b64 	{%temp, %r23}, %fd32;
	}
	add.s32 	%r24, %r23, 1048576;
	mov.b64 	%fd44, {%r22, %r24};
	fma.rn.f64 	%fd45, %fd20, %fd44, %fd43;
	mul.rn.f64 	%fd46, %fd41, %fd20;
	neg.f64 	%fd47, %fd46;
	fma.rn.f64 	%fd48, %fd41, %fd20, %fd47;
	fma.rn.f64 	%fd49, %fd41, %fd32, %fd48;
	fma.rn.f64 	%fd50, %fd45, %fd20, %fd49;
	mul.rn.f64 	%fd51, %fd38, %fd46;
	neg.f64 	%fd52, %fd51;
	fma.rn.f64 	%fd53, %fd38, %fd46, %fd52;
	fma.rn.f64 	%fd54, %fd38, %fd50, %fd53;
	fma.rn.f64 	%fd55, %fd40, %fd46, %fd54;
	add.f64 	%fd56, %fd51, %fd55;
	sub.f64 	%fd57, %fd51, %fd56;
	add.f64 	%fd58, %fd55, %fd57;
	add.f64 	%fd59, %fd20, %fd56;
	sub.f64 	%fd60, %fd20, %fd59;
	add.f64 	%fd61, %fd56, %fd60;
	add.f64 	%fd62, %fd58, %fd61;
	add.f64 	%fd63, %fd32, %fd62;
	add.f64 	%fd64, %fd59, %fd63;
	sub.f64 	%fd65, %fd59, %fd64;
	add.f64 	%fd66, %fd63, %fd65;
	xor.b32  	%r25, %r48, -2147483648;
	mov.b32 	%r26, 1127219200;
	mov.b64 	%fd67, {%r25, %r26};
	mov.b32 	%r27, -2147483648;
	mov.b64 	%fd68, {%r27, %r26};
	sub.f64 	%fd69, %fd67, %fd68;
	fma.rn.f64 	%fd70, %fd69, 0d3FE62E42FEFA39EF, %fd64;
	fma.rn.f64 	%fd71, %fd69, 0dBFE62E42FEFA39EF, %fd70;
	sub.f64 	%fd72, %fd71, %fd64;
	sub.f64 	%fd73, %fd66, %fd72;
	fma.rn.f64 	%fd74, %fd69, 0d3C7ABC9E3B39803F, %fd73;
	add.f64 	%fd75, %fd70, %fd74;
	sub.f64 	%fd76, %fd70, %fd75;
	add.f64 	%fd77, %fd74, %fd76;
	mov.f64 	%fd78, 0d4000000000000000;
	{
	.reg .b32 %temp; 
	mov.b64 	{%temp, %r28}, %fd78;
	}
	{
	.reg .b32 %temp; 
	mov.b64 	{%r29, %temp}, %fd78;
	}
	shl.b32 	%r30, %r28, 1;
	setp.gt.u32 	%p3, %r30, -33554433;
	and.b32  	%r31, %r28, -15728641;
	selp.b32 	%r32, %r31, %r28, %p3;
	mov.b64 	%fd79, {%r29, %r32};
	mul.rn.f64 	%fd80, %fd75, %fd79;
	neg.f64 	%fd81, %fd80;
	fma.rn.f64 	%fd82, %fd75, %fd79, %fd81;
	fma.rn.f64 	%fd83, %fd77, %fd79, %fd82;
	add.f64 	%fd4, %fd80, %fd83;
	sub.f64 	%fd84, %fd80, %fd4;
	add.f64 	%fd5, %fd83, %fd84;
	fma.rn.f64 	%fd85, %fd4, 0d3FF71547652B82FE, 0d4338000000000000;
	{
	.reg .b32 %temp; 
	mov.b64 	{%r13, %temp}, %fd85;
	}
	mov.f64 	%fd86, 0dC338000000000000;
	add.rn.f64 	%fd87, %fd85, %fd86;
	fma.rn.f64 	%fd88, %fd87, 0dBFE62E42FEFA39EF, %fd4;
	fma.rn.f64 	%fd89, %fd87, 0dBC7ABC9E3B39803F, %fd88;
	fma.rn.f64 	%fd90, %fd89, 0d3E5ADE1569CE2BDF, 0d3E928AF3FCA213EA;
	fma.rn.f64 	%fd91, %fd90, %fd89, 0d3EC71DEE62401315;
	fma.rn.f64 	%fd92, %fd91, %fd89, 0d3EFA01997C89EB71;
	fma.rn.f64 	%fd93, %fd92, %fd89, 0d3F2A01A014761F65;
	fma.rn.f64 	%fd94, %fd93, %fd89, 0d3F56C16C1852B7AF;
	fma.rn.f64 	%fd95, %fd94, %fd89, 0d3F81111111122322;
	fma.rn.f64 	%fd96, %fd95, %fd89, 0d3FA55555555502A1;
	fma.rn.f64 	%fd97, %fd96, %fd89, 0d3FC5555555555511;
	fma.rn.f64 	%fd98, %fd97, %fd89, 0d3FE000000000000B;
	fma.rn.f64 	%fd99, %fd98, %fd89, 0d3FF0000000000000;
	fma.rn.f64 	%fd100, %fd99, %fd89, 0d3FF0000000000000;
	{
	.reg .b32 %temp; 
	mov.b64 	{%r14, %temp}, %fd100;
	}
	{
	.reg .b32 %temp; 
	mov.b64 	{%temp, %r15}, %fd100;
	}
	shl.b32 	%r33, %r13, 20;
	add.s32 	%r34, %r33, %r15;
	mov.b64 	%fd108, {%r14, %r34};
	{
	.reg .b32 %temp; 
	mov.b64 	{%temp, %r35}, %fd4;
	}
	mov.b32 	%f2, %r35;
	abs.f32 	%f1, %f2;
	setp.lt.f32 	%p4, %f1, 0f4086232B;
	@%p4 bra 	$L__BB5_7;
	setp.lt.f64 	%p5, %fd4, 0d0000000000000000;
	add.f64 	%fd101, %fd4, 0d7FF0000000000000;
	selp.f64 	%fd108, 0d0000000000000000, %fd101, %p5;
	setp.geu.f32 	%p6, %f1, 0f40874800;
	@%p6 bra 	$L__BB5_7;
	shr.u32 	%r36, %r13, 31;
	add.s32 	%r37, %r13, %r36;
	shr.s32 	%r38, %r37, 1;
	shl.b32 	%r39, %r38, 20;
	add.s32 	%r40, %r15, %r39;
	mov.b64 	%fd102, {%r14, %r40};
	sub.s32 	%r41, %r13, %r38;
	shl.b32 	%r42, %r41, 20;
	add.s32 	%r43, %r42, 1072693248;
	mov.b32 	%r44, 0;
	mov.b64 	%fd103, {%r44, %r43};
	mul.f64 	%fd108, %fd103, %fd102;
$L__BB5_7:
	abs.f64 	%fd104, %fd108;
	setp.eq.f64 	%p7, %fd104, 0d7FF0000000000000;
	fma.rn.f64 	%fd105, %fd108, %fd5, %fd108;
	selp.f64 	%fd106, %fd108, %fd105, %p7;
	st.param.f64 	[func_retval0], %fd106;
	ret;

}


// ===== COMPILED SASS (sm_100) =====

	.target	sm_100

	.elftype	@"ET_EXEC"


//--------------------- .note.nv.tkinfo           --------------------------
	.section	.note.nv.tkinfo,"",@"SHT_NOTE"
	.sectionflags	@"SHF_NOTE_NV_TKINFO"
	.tkinfo
        /*0018*/ 	.word	0x00000002
        /*0030*/ 	.string	""
        /*0030*/ 	.string	"ptxas"
        /*0030*/ 	.string	"Cuda compilation tools, release 13.0, V13.0.88"
        /*0030*/ 	.string	"Build cuda_13.0.r13.0/compiler.36424714_0"
        /*0030*/ 	.string	"-arch sm_100 -m 64 "



//--------------------- .note.nv.cuinfo           --------------------------
	.section	.note.nv.cuinfo,"",@"SHT_NOTE"
	.sectionflags	@"SHF_NOTE_NV_CUINFO"
        /*0018*/ 	.short	0x0002
        /*001a*/ 	.short	0x0064
        /*001c*/ 	.short	0x0082
	.zero		2


//--------------------- .nv.info                  --------------------------
	.section	.nv.info,"",@"SHT_CUDA_INFO"
	.align	4


	//----- nvinfo : EIATTR_REGCOUNT
	.align		4
        /*0000*/ 	.byte	0x04, 0x2f
        /*0002*/ 	.short	(.L_1 - .L_0)
	.align		4
.L_0:
        /*0004*/ 	.word	index@(_Z10first_convPfS_S_S_iiiiiiii)
        /*0008*/ 	.word	0x0000001f


	//----- nvinfo : EIATTR_FRAME_SIZE
	.align		4
.L_1:
        /*000c*/ 	.byte	0x04, 0x11
        /*000e*/ 	.short	(.L_3 - .L_2)
	.align		4
.L_2:
        /*0010*/ 	.word	index@(_Z10first_convPfS_S_S_iiiiiiii)
        /*0014*/ 	.word	0x00000000


	//----- nvinfo : EIATTR_REGCOUNT
	.align		4
.L_3:
        /*0018*/ 	.byte	0x04, 0x2f
        /*001a*/ 	.short	(.L_5 - .L_4)
	.align		4
.L_4:
        /*001c*/ 	.word	index@(_Z4convPfS_S_S_iiiiiiiiii)
        /*0020*/ 	.word	0x00000020


	//----- nvinfo : EIATTR_FRAME_SIZE
	.align		4
.L_5:
        /*0024*/ 	.byte	0x04, 0x11
        /*0026*/ 	.short	(.L_7 - .L_6)
	.align		4
.L_6:
        /*0028*/ 	.word	index@(_Z4convPfS_S_S_iiiiiiiiii)
        /*002c*/ 	.word	0x00000000


	//----- nvinfo : EIATTR_REGCOUNT
	.align		4
.L_7:
        /*0030*/ 	.byte	0x04, 0x2f
        /*0032*/ 	.short	(.L_9 - .L_8)
	.align		4
.L_8:
        /*0034*/ 	.word	index@(_Z7maxpoolPfS_iiiiiiiii)
        /*0038*/ 	.word	0x00000020


	//----- nvinfo : EIATTR_FRAME_SIZE
	.align		4
.L_9:
        /*003c*/ 	.byte	0x04, 0x11
        /*003e*/ 	.short	(.L_11 - .L_10)
	.align		4
.L_10:
        /*0040*/ 	.word	index@(_Z7maxpoolPfS_iiiiiiiii)
        /*0044*/ 	.word	0x00000000


	//----- nvinfo : EIATTR_REGCOUNT
	.align		4
.L_11:
        /*0048*/ 	.byte	0x04, 0x2f
        /*004a*/ 	.short	(.L_13 - .L_12)
	.align		4
.L_12:
        /*004c*/ 	.word	index@(_Z4normPfS_ffiiiiii)
        /*0050*/ 	.word	0x00000024


	//----- nvinfo : EIATTR_FRAME_SIZE
	.align		4
.L_13:
        /*0054*/ 	.byte	0x04, 0x11
        /*0056*/ 	.short	(.L_15 - .L_14)
	.align		4
.L_14:
        /*0058*/ 	.word	index@($_Z4normPfS_ffiiiiii$__internal_accurate_pow)
        /*005c*/ 	.word	0x00000000


	//----- nvinfo : EIATTR_FRAME_SIZE
	.align		4
.L_15:
        /*0060*/ 	.byte	0x04, 0x11
        /*0062*/ 	.short	(.L_17 - .L_16)
	.align		4
.L_16:
        /*0064*/ 	.word	index@($__internal_0_$__cuda_sm3x_div_rn_noftz_f32_slowpath)
        /*0068*/ 	.word	0x00000000


	//----- nvinfo : EIATTR_FRAME_SIZE
	.align		4
.L_17:
        /*006c*/ 	.byte	0x04, 0x11
        /*006e*/ 	.short	(.L_19 - .L_18)
	.align		4
.L_18:
        /*0070*/ 	.word	index@(_Z4normPfS_ffiiiiii)
        /*0074*/ 	.word	0x00000000


	//----- nvinfo : EIATTR_REGCOUNT
	.align		4
.L_19:
        /*0078*/ 	.byte	0x04, 0x2f
        /*007a*/ 	.short	(.L_21 - .L_20)
	.align		4
.L_20:
        /*007c*/ 	.word	index@(_Z2fcPfS_S_S_iib)
        /*0080*/ 	.word	0x0000001e


	//----- nvinfo : EIATTR_FRAME_SIZE
	.align		4
.L_21:
        /*0084*/ 	.byte	0x04, 0x11
        /*0086*/ 	.short	(.L_23 - .L_22)
	.align		4
.L_22:
        /*0088*/ 	.word	index@(_Z2fcPfS_S_S_iib)
        /*008c*/ 	.word	0x00000000


	//----- nvinfo : EIATTR_MIN_STACK_SIZE
	.align		4
.L_23:
        /*0090*/ 	.byte	0x04, 0x12
        /*0092*/ 	.short	(.L_25 - .L_24)
	.align		4
.L_24:
        /*0094*/ 	.word	index@(_Z2fcPfS_S_S_iib)
        /*0098*/ 	.word	0x00000000


	//----- nvinfo : EIATTR_MIN_STACK_SIZE
	.align		4
.L_25:
        /*009c*/ 	.byte	0x04, 0x12
        /*009e*/ 	.short	(.L_27 - .L_26)
	.align		4
.L_26:
        /*00a0*/ 	.word	index@(_Z4normPfS_ffiiiiii)
        /*00a4*/ 	.word	0x00000000


	//----- nvinfo : EIATTR_MIN_STACK_SIZE
	.align		4
.L_27:
        /*00a8*/ 	.byte	0x04, 0x12
        /*00aa*/ 	.short	(.L_29 - .L_28)
	.align		4
.L_28:
        /*00ac*/ 	.word	index@(_Z7maxpoolPfS_iiiiiiiii)
        /*00b0*/ 	.word	0x00000000


	//----- nvinfo : EIATTR_MIN_STACK_SIZE
	.align		4
.L_29:
        /*00b4*/ 	.byte	0x04, 0x12
        /*00b6*/ 	.short	(.L_31 - .L_30)
	.align		4
.L_30:
        /*00b8*/ 	.word	index@(_Z4convPfS_S_S_iiiiiiiiii)
        /*00bc*/ 	.word	0x00000000


	//----- nvinfo : EIATTR_MIN_STACK_SIZE
	.align		4
.L_31:
        /*00c0*/ 	.byte	0x04, 0x12
        /*00c2*/ 	.short	(.L_33 - .L_32)
	.align		4
.L_32:
        /*00c4*/ 	.word	index@(_Z10first_convPfS_S_S_iiiiiiii)
        /*00c8*/ 	.word	0x00000000
.L_33:


//--------------------- .nv.compat                --------------------------
	.section	.nv.compat,"",@"SHT_CUDA_COMPAT_INFO"
	.align	4
        /*0000*/ 	.byte	0x02, 0x09, 0x00, 0x00, 0x02, 0x02, 0x01, 0x00, 0x02, 0x05, 0x05, 0x00, 0x03, 0x07, 0x01, 0x01
        /*0010*/ 	.byte	0x02, 0x03, 0x00, 0x00, 0x02, 0x06, 0x01, 0x00, 0x04, 0x0b, 0x08, 0x00, 0x01, 0x00, 0x00, 0x00
        /*0020*/ 	.byte	0x00, 0x00, 0x00, 0x00


//--------------------- .nv.info._Z2fcPfS_S_S_iib --------------------------
	.section	.nv.info._Z2fcPfS_S_S_iib,"",@"SHT_CUDA_INFO"
	.sectionflags	@""
	.align	4


	//----- nvinfo : EIATTR_CUDA_API_VERSION
	.align		4
        /*0000*/ 	.byte	0x04, 0x37
        /*0002*/ 	.short	(.L_35 - .L_34)
.L_34:
        /*0004*/ 	.word	0x00000082


	//----- nvinfo : EIATTR_KPARAM_INFO
	.align		4
.L_35:
        /*0008*/ 	.byte	0x04, 0x17
        /*000a*/ 	.short	(.L_37 - .L_36)
.L_36:
        /*000c*/ 	.word	0x00000000
        /*0010*/ 	.short	0x0006
        /*0012*/ 	.short	0x0028
        /*0014*/ 	.byte	0x00, 0xf0, 0x05, 0x00


	//----- nvinfo : EIATTR_KPARAM_INFO
	.align		4
.L_37:
        /*0018*/ 	.byte	0x04, 0x17
        /*001a*/ 	.short	(.L_39 - .L_38)
.L_38:
        /*001c*/ 	.word	0x00000000
        /*0020*/ 	.short	0x0005
        /*0022*/ 	.short	0x0024
        /*0024*/ 	.byte	0x00, 0xf0, 0x11, 0x00


	//----- nvinfo : EIATTR_KPARAM_INFO
	.align		4
.L_39:
        /*0028*/ 	.byte	0x04, 0x17
        /*002a*/ 	.short	(.L_41 - .L_40)
.L_40:
        /*002c*/ 	.word	0x00000000
        /*0030*/ 	.short	0x0004
        /*0032*/ 	.short	0x0020
        /*0034*/ 	.byte	0x00, 0xf0, 0x11, 0x00


	//----- nvinfo : EIATTR_KPARAM_INFO
	.align		4
.L_41:
        /*0038*/ 	.byte	0x04, 0x17
        /*003a*/ 	.short	(.L_43 - .L_42)
.L_42:
        /*003c*/ 	.word	0x00000000
        /*0040*/ 	.short	0x0003
        /*0042*/ 	.short	0x0018
        /*0044*/ 	.byte	0x00, 0xf5, 0x21, 0x00


	//----- nvinfo : EIATTR_KPARAM_INFO
	.align		4
.L_43:
        /*0048*/ 	.byte	0x04, 0x17
        /*004a*/ 	.short	(.L_45 - .L_44)
.L_44:
        /*004c*/ 	.word	0x00000000
        /*0050*/ 	.short	0x0002
        /*0052*/ 	.short	0x0010
        /*0054*/ 	.byte	0x00, 0xf5, 0x21, 0x00


	//----- nvinfo : EIATTR_KPARAM_INFO
	.align		4
.L_45:
        /*0058*/ 	.byte	0x04, 0x17
        /*005a*/ 	.short	(.L_47 - .L_46)
.L_46:
        /*005c*/ 	.word	0x00000000
        /*0060*/ 	.short	0x0001
        /*0062*/ 	.short	0x0008
        /*0064*/ 	.byte	0x00, 0xf5, 0x21, 0x00


	//----- nvinfo : EIATTR_KPARAM_INFO
	.align		4
.L_47:
        /*0068*/ 	.byte	0x04, 0x17
        /*006a*/ 	.short	(.L_49 - .L_48)
.L_48:
        /*006c*/ 	.word	0x00000000
        /*0070*/ 	.short	0x0000
        /*0072*/ 	.short	0x0000
        /*0074*/ 	.byte	0x00, 0xf5, 0x21, 0x00


	//----- nvinfo : EIATTR_SPARSE_MMA_MASK
	.align		4
.L_49:
        /*0078*/ 	.byte	0x03, 0x50
        /*007a*/ 	.short	0x0000


	//----- nvinfo : EIATTR_MAXREG_COUNT
	.align		4
        /*007c*/ 	.byte	0x03, 0x1b
        /*007e*/ 	.short	0x00ff


	//----- nvinfo : EIATTR_MERCURY_ISA_VERSION
	.align		4
        /*0080*/ 	.byte	0x03, 0x5f
        /*0082*/ 	.short	0x0101


	//----- nvinfo : EIATTR_VRC_CTA_INIT_COUNT
	.align		4
        /*0084*/ 	.byte	0x02, 0x4a
	.zero		1
	.zero		1


	//----- nvinfo : EIATTR_EXIT_INSTR_OFFSETS
	.align		4
        /*0088*/ 	.byte	0x04, 0x1c
        /*008a*/ 	.short	(.L_51 - .L_50)


	//   ....[0]....
.L_50:
        /*008c*/ 	.word	0x00000ba0


	//----- nvinfo : EIATTR_CBANK_PARAM_SIZE
	.align		4
.L_51:
        /*0090*/ 	.byte	0x03, 0x19
        /*0092*/ 	.short	0x0029


	//----- nvinfo : EIATTR_PARAM_CBANK
	.align		4
        /*0094*/ 	.byte	0x04, 0x0a
        /*0096*/ 	.short	(.L_53 - .L_52)
	.align		4
.L_52:
        /*0098*/ 	.word	index@(.nv.constant0._Z2fcPfS_S_S_iib)
        /*009c*/ 	.short	0x0380
        /*009e*/ 	.short	0x0029


	//----- nvinfo : EIATTR_SW_WAR
	.align		4
.L_53:
        /*00a0*/ 	.byte	0x04, 0x36
        /*00a2*/ 	.short	(.L_55 - .L_54)
.L_54:
        /*00a4*/ 	.word	0x00000008
.L_55:


//--------------------- .nv.info._Z4normPfS_ffiiiiii --------------------------
	.section	.nv.info._Z4normPfS_ffiiiiii,"",@"SHT_CUDA_INFO"
	.sectionflags	@""
	.align	4


	//----- nvinfo : EIATTR_CUDA_API_VERSION
	.align		4
        /*0000*/ 	.byte	0x04, 0x37
        /*0002*/ 	.short	(.L_57 - .L_56)
.L_56:
        /*0004*/ 	.word	0x00000082


	//----- nvinfo : EIATTR_KPARAM_INFO
	.align		4
.L_57:
        /*0008*/ 	.byte	0x04, 0x17
        /*000a*/ 	.short	(.L_59 - .L_58)
.L_58:
        /*000c*/ 	.word	0x00000000
        /*0010*/ 	.short	0x0009
        /*0012*/ 	.short	0x002c
        /*0014*/ 	.byte	0x00, 0xf0, 0x11, 0x00


	//----- nvinfo : EIATTR_KPARAM_INFO
	.align		4
.L_59:
        /*0018*/ 	.byte	0x04, 0x17
        /*001a*/ 	.short	(.L_61 - .L_60)
.L_60:
        /*001c*/ 	.word	0x00000000
        /*0020*/ 	.short	0x0008
        /*0022*/ 	.short	0x0028
        /*0024*/ 	.byte	0x00, 0xf0, 0x11, 0x00


	//----- nvinfo : EIATTR_KPARAM_INFO
	.align		4
.L_61:
        /*0028*/ 	.byte	0x04, 0x17
        /*002a*/ 	.short	(.L_63 - .L_62)
.L_62:
        /*002c*/ 	.word	0x00000000
        /*0030*/ 	.short	0x0007
        /*0032*/ 	.short	0x0024
        /*0034*/ 	.byte	0x00, 0xf0, 0x11, 0x00


	//----- nvinfo : EIATTR_KPARAM_INFO
	.align		4
.L_63:
        /*0038*/ 	.byte	0x04, 0x17
        /*003a*/ 	.short	(.L_65 - .L_64)
.L_64:
        /*003c*/ 	.word	0x00000000
        /*0040*/ 	.short	0x0006
        /*0042*/ 	.short	0x0020
        /*0044*/ 	.byte	0x00, 0xf0, 0x11, 0x00


	//----- nvinfo : EIATTR_KPARAM_INFO
	.align		4
.L_65:
        /*0048*/ 	.byte	0x04, 0x17
        /*004a*/ 	.short	(.L_67 - .L_66)
.L_66:
        /*004c*/ 	.word	0x00000000
        /*0050*/ 	.short	0x0005
        /*0052*/ 	.short	0x001c
        /*0054*/ 	.byte	0x00, 0xf0, 0x11, 0x00


	//----- nvinfo : EIATTR_KPARAM_INFO
	.align		4
.L_67:
        /*0058*/ 	.byte	0x04, 0x17
        /*005a*/ 	.short	(.L_69 - .L_68)
.L_68:
        /*005c*/ 	.word	0x00000000
        /*0060*/ 	.short	0x0004
        /*0062*/ 	.short	0x0018
        /*0064*/ 	.byte	0x00, 0xf0, 0x11, 0x00


	//----- nvinfo : EIATTR_KPARAM_INFO
	.align		4
.L_69:
        /*0068*/ 	.byte	0x04, 0x17
        /*006a*/ 	.short	(.L_71 - .L_70)
.L_70:
        /*006c*/ 	.word	0x00000000
        /*0070*/ 	.short	0x0003
        /*0072*/ 	.short	0x0014
        /*0074*/ 	.byte	0x00, 0xf0, 0x11, 0x00


	//----- nvinfo : EIATTR_KPARAM_INFO
	.align		4
.L_71:
        /*0078*/ 	.byte	0x04, 0x17
        /*007a*/ 	.short	(.L_73 - .L_72)
.L_72:
        /*007c*/ 	.word	0x00000000
        /*0080*/ 	.short	0x0002
        /*0082*/ 	.short	0x0010
        /*0084*/ 	.byte	0x00, 0xf0, 0x11, 0x00


	//----- nvinfo : EIATTR_KPARAM_INFO
	.align		4
.L_73:
        /*0088*/ 	.byte	0x04, 0x17
        /*008a*/ 	.short	(.L_75 - .L_74)
.L_74:
        /*008c*/ 	.word	0x00000000
        /*0090*/ 	.short	0x0001
        /*0092*/ 	.short	0x0008
        /*0094*/ 	.byte	0x00, 0xf5, 0x21, 0x00


	//----- nvinfo : EIATTR_KPARAM_INFO
	.align		4
.L_75:
        /*0098*/ 	.byte	0x04, 0x17
        /*009a*/ 	.short	(.L_77 - .L_76)
.L_76:
        /*009c*/ 	.word	0x00000000
        /*00a0*/ 	.short	0x0000
        /*00a2*/ 	.short	0x0000
        /*00a4*/ 	.byte	0x00, 0xf5, 0x21, 0x00


	//----- nvinfo : EIATTR_SPARSE_MMA_MASK
	.align		4
.L_77:
        /*00a8*/ 	.byte	0x03, 0x50
        /*00aa*/ 	.short	0x0000


	//----- nvinfo : EIATTR_MAXREG_COUNT
	.align		4
        /*00ac*/ 	.byte	0x03, 0x1b
        /*00ae*/ 	.short	0x00ff


	//----- nvinfo : EIATTR_MERCURY_ISA_VERSION
	.align		4
        /*00b0*/ 	.byte	0x03, 0x5f
        /*00b2*/ 	.short	0x0101


	//----- nvinfo : EIATTR_VRC_CTA_INIT_COUNT
	.align		4
        /*00b4*/ 	.byte	0x02, 0x4a
	.zero		1
	.zero		1


	//----- nvinfo : EIATTR_EXIT_INSTR_OFFSETS
	.align		4
        /*00b8*/ 	.byte	0x04, 0x1c
        /*00ba*/ 	.short	(.L_79 - .L_78)


	//   ....[0]....
.L_78:
        /*00bc*/ 	.word	0x00001690


	//----- nvinfo : EIATTR_CRS_STACK_SIZE
	.align		4
.L_79:
        /*00c0*/ 	.byte	0x04, 0x1e
        /*00c2*/ 	.short	(.L_81 - .L_80)
.L_80:
        /*00c4*/ 	.word	0x00000000


	//----- nvinfo : EIATTR_CBANK_PARAM_SIZE
	.align		4
.L_81:
        /*00c8*/ 	.byte	0x03, 0x19
        /*00ca*/ 	.short	0x0030


	//----- nvinfo : EIATTR_PARAM_CBANK
	.align		4
        /*00cc*/ 	.byte	0x04, 0x0a
        /*00ce*/ 	.short	(.L_83 - .L_82)
	.align		4
.L_82:
        /*00d0*/ 	.word	index@(.nv.constant0._Z4normPfS_ffiiiiii)
        /*00d4*/ 	.short	0x0380
        /*00d6*/ 	.short	0x0030


	//----- nvinfo : EIATTR_SW_WAR
	.align		4
.L_83:
        /*00d8*/ 	.byte	0x04, 0x36
        /*00da*/ 	.short	(.L_85 - .L_84)
.L_84:
        /*00dc*/ 	.word	0x00000008
.L_85:


//--------------------- .nv.info._Z7maxpoolPfS_iiiiiiiii --------------------------
	.section	.nv.info._Z7maxpoolPfS_iiiiiiiii,"",@"SHT_CUDA_INFO"
	.sectionflags	@""
	.align	4


	//----- nvinfo : EIATTR_CUDA_API_VERSION
	.align		4
        /*0000*/ 	.byte	0x04, 0x37
        /*0002*/ 	.short	(.L_87 - .L_86)
.L_86:
        /*0004*/ 	.word	0x00000082


	//----- nvinfo : EIATTR_KPARAM_INFO
	.align		4
.L_87:
        /*0008*/ 	.byte	0x04, 0x17
        /*000a*/ 	.short	(.L_89 - .L_88)
.L_88:
        /*000c*/ 	.word	0x00000000
        /*0010*/ 	.short	0x000a
        /*0012*/ 	.short	0x0030
        /*0014*/ 	.byte	0x00, 0xf0, 0x11, 0x00


	//----- nvinfo : EIATTR_KPARAM_INFO
	.align		4
.L_89:
        /*0018*/ 	.byte	0x04, 0x17
        /*001a*/ 	.short	(.L_91 - .L_90)
.L_90:
        /*001c*/ 	.word	0x00000000
        /*0020*/ 	.short	0x0009
        /*0022*/ 	.short	0x002c
        /*0024*/ 	.byte	0x00, 0xf0, 0x11, 0x00


	//----- nvinfo : EIATTR_KPARAM_INFO
	.align		4
.L_91:
        /*0028*/ 	.byte	0x04, 0x17
        /*002a*/ 	.short	(.L_93 - .L_92)
.L_92:
        /*002c*/ 	.word	0x00000000
        /*0030*/ 	.short	0x0008
        /*0032*/ 	.short	0x0028
        /*0034*/ 	.byte	0x00, 0xf0, 0x11, 0x00


	//----- nvinfo : EIATTR_KPARAM_INFO
	.align		4
.L_93:
        /*0038*/ 	.byte	0x04, 0x17
        /*003a*/ 	.short	(.L_95 - .L_94)
.L_94:
        /*003c*/ 	.word	0x00000000
        /*0040*/ 	.short	0x0007
        /*0042*/ 	.short	0x0024
        /*0044*/ 	.byte	0x00, 0xf0, 0x11, 0x00


	//----- nvinfo : EIATTR_KPARAM_INFO
	.align		4
.L_95:
        /*0048*/ 	.byte	0x04, 0x17
        /*004a*/ 	.short	(.L_97 - .L_96)
.L_96:
        /*004c*/ 	.word	0x00000000
        /*0050*/ 	.short	0x0006
        /*0052*/ 	.short	0x0020
        /*0054*/ 	.byte	0x00, 0xf0, 0x11, 0x00


	//----- nvinfo : EIATTR_KPARAM_INFO
	.align		4
.L_97:
        /*0058*/ 	.byte	0x04, 0x17
        /*005a*/ 	.short	(.L_99 - .L_98)
.L_98:
        /*005c*/ 	.word	0x00000000
        /*0060*/ 	.short	0x0005
        /*0062*/ 	.short	0x001c
        /*0064*/ 	.byte	0x00, 0xf0, 0x11, 0x00


	//----- nvinfo : EIATTR_KPARAM_INFO
	.align		4
.L_99:
        /*0068*/ 	.byte	0x04, 0x17
        /*006a*/ 	.short	(.L_101 - .L_100)
.L_100:
        /*006c*/ 	.word	0x00000000
        /*0070*/ 	.short	0x0004
        /*0072*/ 	.short	0x0018
        /*0074*/ 	.byte	0x00, 0xf0, 0x11, 0x00


	//----- nvinfo : EIATTR_KPARAM_INFO
	.align		4
.L_101:
        /*0078*/ 	.byte	0x04, 0x17
        /*007a*/ 	.short	(.L_103 - .L_102)
.L_102:
        /*007c*/ 	.word	0x00000000
        /*0080*/ 	.short	0x0003
        /*0082*/ 	.short	0x0014
        /*0084*/ 	.byte	0x00, 0xf0, 0x11, 0x00


	//----- nvinfo : EIATTR_KPARAM_INFO
	.align		4
.L_103:
        /*0088*/ 	.byte	0x04, 0x17
        /*008a*/ 	.short	(.L_105 - .L_104)
.L_104:
        /*008c*/ 	.word	0x00000000
        /*0090*/ 	.short	0x0002
        /*0092*/ 	.short	0x0010
        /*0094*/ 	.byte	0x00, 0xf0, 0x11, 0x00


	//----- nvinfo : EIATTR_KPARAM_INFO
	.align		4
.L_105:
        /*0098*/ 	.byte	0x04, 0x17
        /*009a*/ 	.short	(.L_107 - .L_106)
.L_106:
        /*009c*/ 	.word	0x00000000
        /*00a0*/ 	.short	0x0001
        /*00a2*/ 	.short	0x0008
        /*00a4*/ 	.byte	0x00, 0xf5, 0x21, 0x00


	//----- nvinfo : EIATTR_KPARAM_INFO
	.align		4
.L_107:
        /*00a8*/ 	.byte	0x04, 0x17
        /*00aa*/ 	.short	(.L_109 - .L_108)
.L_108:
        /*00ac*/ 	.word	0x00000000
        /*00b0*/ 	.short	0x0000
        /*00b2*/ 	.short	0x0000
        /*00b4*/ 	.byte	0x00, 0xf5, 0x21, 0x00


	//----- nvinfo : EIATTR_SPARSE_MMA_MASK
	.align		4
.L_109:
        /*00b8*/ 	.byte	0x03, 0x50
        /*00ba*/ 	.short	0x0000


	//----- nvinfo : EIATTR_MAXREG_COUNT
	.align		4
        /*00bc*/ 	.byte	0x03, 0x1b
        /*00be*/ 	.short	0x00ff


	//----- nvinfo : EIATTR_MERCURY_ISA_VERSION
	.align		4
        /*00c0*/ 	.byte	0x03, 0x5f
        /*00c2*/ 	.short	0x0101


	//----- nvinfo : EIATTR_VRC_CTA_INIT_COUNT
	.align		4
        /*00c4*/ 	.byte	0x02, 0x4a
	.zero		1
	.zero		1


	//----- nvinfo : EIATTR_EXIT_INSTR_OFFSETS
	.align		4
        /*00c8*/ 	.byte	0x04, 0x1c
        /*00ca*/ 	.short	(.L_111 - .L_110)


	//   ....[0]....
.L_110:
        /*00cc*/ 	.word	0x00000af0


	//----- nvinfo : EIATTR_CBANK_PARAM_SIZE
	.align		4
.L_111:
        /*00d0*/ 	.byte	0x03, 0x19
        /*00d2*/ 	.short	0x0034


	//----- nvinfo : EIATTR_PARAM_CBANK
	.align		4
        /*00d4*/ 	.byte	0x04, 0x0a
        /*00d6*/ 	.short	(.L_113 - .L_112)
	.align		4
.L_112:
        /*00d8*/ 	.word	index@(.nv.constant0._Z7maxpoolPfS_iiiiiiiii)
        /*00dc*/ 	.short	0x0380
        /*00de*/ 	.short	0x0034


	//----- nvinfo : EIATTR_SW_WAR
	.align		4
.L_113:
        /*00e0*/ 	.byte	0x04, 0x36
        /*00e2*/ 	.short	(.L_115 - .L_114)
.L_114:
        /*00e4*/ 	.word	0x00000008
.L_115:


//--------------------- .nv.info._Z4convPfS_S_S_iiiiiiiiii --------------------------
	.section	.nv.info._Z4convPfS_S_S_iiiiiiiiii,"",@"SHT_CUDA_INFO"
	.sectionflags	@""
	.align	4


	//----- nvinfo : EIATTR_CUDA_API_VERSION
	.align		4
        /*0000*/ 	.byte	0x04, 0x37
        /*0002*/ 	.short	(.L_117 - .L_116)
.L_116:
        /*0004*/ 	.word	0x00000082


	//----- nvinfo : EIATTR_KPARAM_INFO
	.align		4
.L_117:
        /*0008*/ 	.byte	0x04, 0x17
        /*000a*/ 	.short	(.L_119 - .L_118)
.L_118:
        /*000c*/ 	.word	0x00000000
        /*0010*/ 	.short	0x000d
        /*0012*/ 	.short	0x0044
        /*0014*/ 	.byte	0x00, 0xf0, 0x11, 0x00


	//----- nvinfo : EIATTR_KPARAM_INFO
	.align		4
.L_119:
        /*0018*/ 	.byte	0x04, 0x17
        /*001a*/ 	.short	(.L_121 - .L_120)
.L_120:
        /*001c*/ 	.word	0x00000000
        /*0020*/ 	.short	0x000c
        /*0022*/ 	.short	0x0040
        /*0024*/ 	.byte	0x00, 0xf0, 0x11, 0x00


	//----- nvinfo : EIATTR_KPARAM_INFO
	.align		4
.L_121:
        /*0028*/ 	.byte	0x04, 0x17
        /*002a*/ 	.short	(.L_123 - .L_122)
.L_122:
        /*002c*/ 	.word	0x00000000
        /*0030*/ 	.short	0x000b
        /*0032*/ 	.short	0x003c
        /*0034*/ 	.byte	0x00, 0xf0, 0x11, 0x00


	//----- nvinfo : EIATTR_KPARAM_INFO
	.align		4
.L_123:
        /*0038*/ 	.byte	0x04, 0x17
        /*003a*/ 	.short	(.L_125 - .L_124)
.L_124:
        /*003c*/ 	.word	0x00000000
        /*0040*/ 	.short	0x000a
        /*0042*/ 	.short	0x0038
        /*0044*/ 	.byte	0x00, 0xf0, 0x11, 0x00


	//----- nvinfo : EIATTR_KPARAM_INFO
	.align		4
.L_125:
        /*0048*/ 	.byte	0x04, 0x17
        /*004a*/ 	.short	(.L_127 - .L_126)
.L_126:
        /*004c*/ 	.word	0x00000000
        /*0050*/ 	.short	0x0009
        /*0052*/ 	.short	0x0034
        /*0054*/ 	.byte	0x00, 0xf0, 0x11, 0x00


	//----- nvinfo : EIATTR_KPARAM_INFO
	.align		4
.L_127:
        /*0058*/ 	.byte	0x04, 0x17
        /*005a*/ 	.short	(.L_129 - .L_128)
.L_128:
        /*005c*/ 	.word	0x00000000
        /*0060*/ 	.short	0x0008
        /*0062*/ 	.short	0x0030
        /*0064*/ 	.byte	0x00, 0xf0, 0x11, 0x00


	//----- nvinfo : EIATTR_KPARAM_INFO
	.align		4
.L_129:
        /*0068*/ 	.byte	0x04, 0x17
        /*006a*/ 	.short	(.L_131 - .L_130)
.L_130:
        /*006c*/ 	.word	0x00000000
        /*0070*/ 	.short	0x0007
        /*0072*/ 	.short	0x002c
        /*0074*/ 	.byte	0x00, 0xf0, 0x11, 0x00


	//----- nvinfo : EIATTR_KPARAM_INFO
	.align		4
.L_131:
        /*0078*/ 	.byte	0x04, 0x17
        /*007a*/ 	.short	(.L_133 - .L_132)
.L_132:
        /*007c*/ 	.word	0x00000000
        /*0080*/ 	.short	0x0006
        /*0082*/ 	.short	0x0028
        /*0084*/ 	.byte	0x00, 0xf0, 0x11, 0x00


	//----- nvinfo : EIATTR_KPARAM_INFO
	.align		4
.L_133:
        /*0088*/ 	.byte	0x04, 0x17
        /*008a*/ 	.short	(.L_135 - .L_134)
.L_134:
        /*008c*/ 	.word	0x00000000
        /*0090*/ 	.short	0x0005
        /*0092*/ 	.short	0x0024
        /*0094*/ 	.byte	0x00, 0xf0, 0x11, 0x00


	//----- nvinfo : EIATTR_KPARAM_INFO
	.align		4
.L_135:
        /*0098*/ 	.byte	0x04, 0x17
        /*009a*/ 	.short	(.L_137 - .L_136)
.L_136:
        /*009c*/ 	.word	0x00000000
        /*00a0*/ 	.short	0x0004
        /*00a2*/ 	.short	0x0020
        /*00a4*/ 	.byte	0x00, 0xf0, 0x11, 0x00


	//----- nvinfo : EIATTR_KPARAM_INFO
	.align		4
.L_137:
        /*00a8*/ 	.byte	0x04, 0x17
        /*00aa*/ 	.short	(.L_139 - .L_138)
.L_138:
        /*00ac*/ 	.word	0x00000000
        /*00b0*/ 	.short	0x0003
        /*00b2*/ 	.short	0x0018
        /*00b4*/ 	.byte	0x00, 0xf5, 0x21, 0x00


	//----- nvinfo : EIATTR_KPARAM_INFO
	.align		4
.L_139:
        /*00b8*/ 	.byte	0x04, 0x17
        /*00ba*/ 	.short	(.L_141 - .L_140)
.L_140:
        /*00bc*/ 	.word	0x00000000
        /*00c0*/ 	.short	0x0002
        /*00c2*/ 	.short	0x0010
        /*00c4*/ 	.byte	0x00, 0xf5, 0x21, 0x00


	//----- nvinfo : EIATTR_KPARAM_INFO
	.align		4
.L_141:
        /*00c8*/ 	.byte	0x04, 0x17
        /*00ca*/ 	.short	(.L_143 - .L_142)
.L_142:
        /*00cc*/ 	.word	0x00000000
        /*00d0*/ 	.short	0x0001
        /*00d2*/ 	.short	0x0008
        /*00d4*/ 	.byte	0x00, 0xf5, 0x21, 0x00


	//----- nvinfo : EIATTR_KPARAM_INFO
	.align		4
.L_143:
        /*00d8*/ 	.byte	0x04, 0x17
        /*00da*/ 	.short	(.L_145 - .L_144)
.L_144:
        /*00dc*/ 	.word	0x00000000
        /*00e0*/ 	.short	0x0000
        /*00e2*/ 	.short	0x0000
        /*00e4*/ 	.byte	0x00, 0xf5, 0x21, 0x00


	//----- nvinfo : EIATTR_SPARSE_MMA_MASK
	.align		4
.L_145:
        /*00e8*/ 	.byte	0x03, 0x50
        /*00ea*/ 	.short	0x0000


	//----- nvinfo : EIATTR_MAXREG_COUNT
	.align		4
        /*00ec*/ 	.byte	0x03, 0x1b
        /*00ee*/ 	.short	0x00ff


	//----- nvinfo : EIATTR_MERCURY_ISA_VERSION
	.align		4
        /*00f0*/ 	.byte	0x03, 0x5f
        /*00f2*/ 	.short	0x0101


	//----- nvinfo : EIATTR_VRC_CTA_INIT_COUNT
	.align		4
        /*00f4*/ 	.byte	0x02, 0x4a
	.zero		1
	.zero		1


	//----- nvinfo : EIATTR_EXIT_INSTR_OFFSETS
	.align		4
        /*00f8*/ 	.byte	0x04, 0x1c
        /*00fa*/ 	.short	(.L_147 - .L_146)


	//   ....[0]....
.L_146:
        /*00fc*/ 	.word	0x00000f90


	//----- nvinfo : EIATTR_CRS_STACK_SIZE
	.align		4
.L_147:
        /*0100*/ 	.byte	0x04, 0x1e
        /*0102*/ 	.short	(.L_149 - .L_148)
.L_148:
        /*0104*/ 	.word	0x00000000


	//----- nvinfo : EIATTR_CBANK_PARAM_SIZE
	.align		4
.L_149:
        /*0108*/ 	.byte	0x03, 0x19
        /*010a*/ 	.short	0x0048


	//----- nvinfo : EIATTR_PARAM_CBANK
	.align		4
        /*010c*/ 	.byte	0x04, 0x0a
        /*010e*/ 	.short	(.L_151 - .L_150)
	.align		4
.L_150:
        /*0110*/ 	.word	index@(.nv.constant0._Z4convPfS_S_S_iiiiiiiiii)
        /*0114*/ 	.short	0x0380
        /*0116*/ 	.short	0x0048


	//----- nvinfo : EIATTR_SW_WAR
	.align		4
.L_151:
        /*0118*/ 	.byte	0x04, 0x36
        /*011a*/ 	.short	(.L_153 - .L_152)
.L_152:
        /*011c*/ 	.word	0x00000008
.L_153:


//--------------------- .nv.info._Z10first_convPfS_S_S_iiiiiiii --------------------------
	.section	.nv.info._Z10first_convPfS_S_S_iiiiiiii,"",@"SHT_CUDA_INFO"
	.sectionflags	@""
	.align	4


	//----- nvinfo : EIATTR_CUDA_API_VERSION
	.align		4
        /*0000*/ 	.byte	0x04, 0x37
        /*0002*/ 	.short	(.L_155 - .L_154)
.L_154:
        /*0004*/ 	.word	0x00000082


	//----- nvinfo : EIATTR_KPARAM_INFO
	.align		4
.L_155:
        /*0008*/ 	.byte	0x04, 0x17
        /*000a*/ 	.short	(.L_157 - .L_156)
.L_156:
        /*000c*/ 	.word	0x00000000
        /*0010*/ 	.short	0x000b
        /*0012*/ 	.short	0x003c
        /*0014*/ 	.byte	0x00, 0xf0, 0x11, 0x00


	//----- nvinfo : EIATTR_KPARAM_INFO
	.align		4
.L_157:
        /*0018*/ 	.byte	0x04, 0x17
        /*001a*/ 	.short	(.L_159 - .L_158)
.L_158:
        /*001c*/ 	.word	0x00000000
        /*0020*/ 	.short	0x000a
        /*0022*/ 	.short	0x0038
        /*0024*/ 	.byte	0x00, 0xf0, 0x11, 0x00


	//----- nvinfo : EIATTR_KPARAM_INFO
	.align		4
.L_159:
        /*0028*/ 	.byte	0x04, 0x17
        /*002a*/ 	.short	(.L_161 - .L_160)
.L_160:
        /*002c*/ 	.word	0x00000000
        /*0030*/ 	.short	0x0009
        /*0032*/ 	.short	0x0034
        /*0034*/ 	.byte	0x00, 0xf0, 0x11, 0x00


	//----- nvinfo : EIATTR_KPARAM_INFO
	.align		4
.L_161:
        /*0038*/ 	.byte	0x04, 0x17
        /*003a*/ 	.short	(.L_163 - .L_162)
.L_162:
        /*003c*/ 	.word	0x00000000
        /*0040*/ 	.short	0x0008
        /*0042*/ 	.short	0x0030
        /*0044*/ 	.byte	0x00, 0xf0, 0x11, 0x00


	//----- nvinfo : EIATTR_KPARAM_INFO
	.align		4
.L_163:
        /*0048*/ 	.byte	0x04, 0x17
        /*004a*/ 	.short	(.L_165 - .L_164)
.L_164:
        /*004c*/ 	.word	0x00000000
        /*0050*/ 	.short	0x0007
        /*0052*/ 	.short	0x002c
        /*0054*/ 	.byte	0x00, 0xf0, 0x11, 0x00


	//----- nvinfo : EIATTR_KPARAM_INFO
	.align		4
.L_165:
        /*0058*/ 	.byte	0x04, 0x17
        /*005a*/ 	.short	(.L_167 - .L_166)
.L_166:
        /*005c*/ 	.word	0x00000000
        /*0060*/ 	.short	0x0006
        /*0062*/ 	.short	0x0028
        /*0064*/ 	.byte	0x00, 0xf0, 0x11, 0x00


	//----- nvinfo : EIATTR_KPARAM_INFO
	.align		4
.L_167:
        /*0068*/ 	.byte	0x04, 0x17
        /*006a*/ 	.short	(.L_169 - .L_168)
.L_168:
        /*006c*/ 	.word	0x00000000
        /*0070*/ 	.short	0x0005
        /*0072*/ 	.short	0x0024
        /*0074*/ 	.byte	0x00, 0xf0, 0x11, 0x00


	//----- nvinfo : EIATTR_KPARAM_INFO
	.align		4
.L_169:
        /*0078*/ 	.byte	0x04, 0x17
        /*007a*/ 	.short	(.L_171 - .L_170)
.L_170:
        /*007c*/ 	.word	0x00000000
        /*0080*/ 	.short	0x0004
        /*0082*/ 	.short	0x0020
        /*0084*/ 	.byte	0x00, 0xf0, 0x11, 0x00


	//----- nvinfo : EIATTR_KPARAM_INFO
	.align		4
.L_171:
        /*0088*/ 	.byte	0x04, 0x17
        /*008a*/ 	.short	(.L_173 - .L_172)
.L_172:
        /*008c*/ 	.word	0x00000000
        /*0090*/ 	.short	0x0003
        /*0092*/ 	.short	0x0018
        /*0094*/ 	.byte	0x00, 0xf5, 0x21, 0x00


	//----- nvinfo : EIATTR_KPARAM_INFO
	.align		4
.L_173:
        /*0098*/ 	.byte	0x04, 0x17
        /*009a*/ 	.short	(.L_175 - .L_174)
.L_174:
        /*009c*/ 	.word	0x00000000
        /*00a0*/ 	.short	0x0002
        /*00a2*/ 	.short	0x0010
        /*00a4*/ 	.byte	0x00, 0xf5, 0x21, 0x00


	//----- nvinfo : EIATTR_KPARAM_INFO
	.align		4
.L_175:
        /*00a8*/ 	.byte	0x04, 0x17
        /*00aa*/ 	.short	(.L_177 - .L_176)
.L_176:
        /*00ac*/ 	.word	0x00000000
        /*00b0*/ 	.short	0x0001
        /*00b2*/ 	.short	0x0008
        /*00b4*/ 	.byte	0x00, 0xf5, 0x21, 0x00


	//----- nvinfo : EIATTR_KPARAM_INFO
	.align		4
.L_177:
        /*00b8*/ 	.byte	0x04, 0x17
        /*00ba*/ 	.short	(.L_179 - .L_178)
.L_178:
        /*00bc*/ 	.word	0x00000000
        /*00c0*/ 	.short	0x0000
        /*00c2*/ 	.short	0x0000
        /*00c4*/ 	.byte	0x00, 0xf5, 0x21, 0x00


	//----- nvinfo : EIATTR_SPARSE_MMA_MASK
	.align		4
.L_179:
        /*00c8*/ 	.byte	0x03, 0x50
        /*00ca*/ 	.short	0x0000


	//----- nvinfo : EIATTR_MAXREG_COUNT
	.align		4
        /*00cc*/ 	.byte	0x03, 0x1b
        /*00ce*/ 	.short	0x00ff


	//----- nvinfo : EIATTR_MERCURY_ISA_VERSION
	.align		4
        /*00d0*/ 	.byte	0x03, 0x5f
        /*00d2*/ 	.short	0x0101


	//----- nvinfo : EIATTR_VRC_CTA_INIT_COUNT
	.align		4
        /*00d4*/ 	.byte	0x02, 0x4a
	.zero		1
	.zero		1


	//----- nvinfo : EIATTR_EXIT_INSTR_OFFSETS
	.align		4
        /*00d8*/ 	.byte	0x04, 0x1c
        /*00da*/ 	.short	(.L_181 - .L_180)


	//   ....[0]....
.L_180:
        /*00dc*/ 	.word	0x00000f70


	//----- nvinfo : EIATTR_CBANK_PARAM_SIZE
	.align		4
.L_181:
        /*00e0*/ 	.byte	0x03, 0x19
        /*00e2*/ 	.short	0x0040


	//----- nvinfo : EIATTR_PARAM_CBANK
	.align		4
        /*00e4*/ 	.byte	0x04, 0x0a
        /*00e6*/ 	.short	(.L_183 - .L_182)
	.align		4
.L_182:
        /*00e8*/ 	.word	index@(.nv.constant0._Z10first_convPfS_S_S_iiiiiiii)
        /*00ec*/ 	.short	0x0380
        /*00ee*/ 	.short	0x0040


	//----- nvinfo : EIATTR_SW_WAR
	.align		4
.L_183:
        /*00f0*/ 	.byte	0x04, 0x36
        /*00f2*/ 	.short	(.L_185 - .L_184)
.L_184:
        /*00f4*/ 	.word	0x00000008
.L_185:


//--------------------- .nv.callgraph             --------------------------
	.section	.nv.callgraph,"",@"SHT_CUDA_CALLGRAPH"
	.align	4
	.sectionentsize	8
	.align		4
        /*0000*/ 	.word	0x00000000
	.align		4
        /*0004*/ 	.word	0xffffffff
	.align		4
        /*0008*/ 	.word	0x00000000
	.align		4
        /*000c*/ 	.word	0xfffffffe
	.align		4
        /*0010*/ 	.word	0x00000000
	.align		4
        /*0014*/ 	.word	0xfffffffd
	.align		4
        /*0018*/ 	.word	0x00000000
	.align		4
        /*001c*/ 	.word	0xfffffffc


//--------------------- .text._Z2fcPfS_S_S_iib    --------------------------
	.section	.text._Z2fcPfS_S_S_iib,"ax",@progbits
	.align	128
        .global         _Z2fcPfS_S_S_iib
        .type           _Z2fcPfS_S_S_iib,@function
        .size           _Z2fcPfS_S_S_iib,(.L_x_82 - _Z2fcPfS_S_S_iib)
        .other          _Z2fcPfS_S_S_iib,@"STO_CUDA_ENTRY STV_DEFAULT"
_Z2fcPfS_S_S_iib:
.text._Z2fcPfS_S_S_iib:
[----:B------:R-:W-:Y:S01]  /*0000*/  LDC R1, c[0x0][0x37c] ;  /* 0x0000df00ff017b82 */ /* 0x000fe20000000800 */
[----:B------:R-:W0:Y:S01]  /*0010*/  LDCU UR6, c[0x0][0x3a4] ;  /* 0x00007480ff0677ac */ /* 0x000e220008000800 */
[----:B------:R-:W1:Y:S01]  /*0020*/  S2R R0, SR_CTAID.X ;  /* 0x0000000000007919 */ /* 0x000e620000002500 */
[----:B------:R-:W-:Y:S01]  /*0030*/  HFMA2 R14, -RZ, RZ, 0, 0 ;  /* 0x00000000ff0e7431 */ /* 0x000fe200000001ff */
[----:B------:R-:W2:Y:S01]  /*0040*/  LDCU.64 UR10, c[0x0][0x358] ;  /* 0x00006b00ff0a77ac */ /* 0x000ea20008000a00 */
[----:B0-----:R-:W-:-:S09]  /*0050*/  UISETP.GE.AND UP0, UPT, UR6, 0x1, UPT ;  /* 0x000000010600788c */ /* 0x001fd2000bf06270 */
[----:B--2---:R-:W-:Y:S05]  /*0060*/  BRA.U !UP0, `(.L_x_0) ;  /* 0x00000009089c7547 */ /* 0x004fea000b800000 */
[----:B------:R-:W-:Y:S02]  /*0070*/  UISETP.GE.U32.AND UP1, UPT, UR6, 0x10, UPT ;  /* 0x000000100600788c */ /* 0x000fe4000bf26070 */
[----:B-1----:R-:W-:Y:S01]  /*0080*/  IMAD R6, R0, UR6, RZ ;  /* 0x0000000600067c24 */ /* 0x002fe2000f8e02ff */
[----:B------:R-:W-:Y:S01]  /*0090*/  ULOP3.LUT UR7, UR6, 0xf, URZ, 0xc0, !UPT ;  /* 0x0000000f06077892 */ /* 0x000fe2000f8ec0ff */
[----:B------:R-:W-:Y:S02]  /*00a0*/  MOV R14, RZ ;  /* 0x000000ff000e7202 */ /* 0x000fe40000000f00 */
[----:B------:R-:W-:Y:S01]  /*00b0*/  MOV R7, RZ ;  /* 0x000000ff00077202 */ /* 0x000fe20000000f00 */
[----:B------:R-:W-:Y:S02]  /*00c0*/  UISETP.NE.AND UP0, UPT, UR7, URZ, UPT ;  /* 0x000000ff0700728c */ /* 0x000fe4000bf05270 */
[----:B------:R-:W-:Y:S09]  /*00d0*/  BRA.U !UP1, `(.L_x_1) ;  /* 0x0000000509107547 */ /* 0x000ff2000b800000 */
[----:B------:R-:W0:Y:S01]  /*00e0*/  LDC.64 R2, c[0x0][0x390] ;  /* 0x0000e400ff027b82 */ /* 0x000e220000000a00 */
[----:B------:R-:W1:Y:S01]  /*00f0*/  LDCU.64 UR4, c[0x0][0x388] ;  /* 0x00007100ff0477ac */ /* 0x000e620008000a00 */
[----:B------:R-:W-:Y:S01]  /*0100*/  MOV R14, RZ ;  /* 0x000000ff000e7202 */ /* 0x000fe20000000f00 */
[----:B------:R-:W-:-:S04]  /*0110*/  ULOP3.LUT UR8, UR6, 0x7ffffff0, URZ, 0xc0, !UPT ;  /* 0x7ffffff006087892 */ /* 0x000fc8000f8ec0ff */
[----:B------:R-:W-:Y:S02]  /*0120*/  UIADD3 UR9, UPT, UPT, -UR8, URZ, URZ ;  /* 0x000000ff08097290 */ /* 0x000fe4000fffe1ff */
[----:B------:R-:W-:Y:S01]  /*0130*/  MOV R7, UR8 ;  /* 0x0000000800077c02 */ /* 0x000fe20008000f00 */
[----:B-1----:R-:W-:-:S04]  /*0140*/  UIADD3 UR4, UP1, UPT, UR4, 0x20, URZ ;  /* 0x0000002004047890 */ /* 0x002fc8000ff3e0ff */
[----:B------:R-:W-:Y:S01]  /*0150*/  UIADD3.X UR5, UPT, UPT, URZ, UR5, URZ, UP1, !UPT ;  /* 0x00000005ff057290 */ /* 0x000fe20008ffe4ff */
[----:B0-----:R-:W-:Y:S01]  /*0160*/  IMAD.WIDE.U32 R2, R6, 0x4, R2 ;  /* 0x0000000406027825 */ /* 0x001fe200078e0002 */
[----:B------:R-:W-:Y:S02]  /*0170*/  MOV R4, UR4 ;  /* 0x0000000400047c02 */ /* 0x000fe40008000f00 */
[----:B------:R-:W-:Y:S02]  /*0180*/  IADD3 R2, P0, PT, R2, 0x20, RZ ;  /* 0x0000002002027810 */ /* 0x000fe40007f1e0ff */
[----:B------:R-:W-:Y:S02]  /*0190*/  MOV R5, UR5 ;  /* 0x0000000500057c02 */ /* 0x000fe40008000f00 */
[----:B------:R-:W-:-:S09]  /*01a0*/  IADD3.X R3, PT, PT, RZ, R3, RZ, P0, !PT ;  /* 0x00000003ff037210 */ /* 0x000fd200007fe4ff */
.L_x_2:
[----:B------:R-:W2:Y:S04]  /*01b0*/  LDG.E R15, desc[UR10][R4.64+-0x20] ;  /* 0xffffe00a040f7981 */ /* 0x000ea8000c1e1900 */
[----:B------:R-:W2:Y:S04]  /*01c0*/  LDG.E R16, desc[UR10][R2.64+-0x20] ;  /* 0xffffe00a02107981 */ /* 0x000ea8000c1e1900 */
[----:B------:R-:W3:Y:S04]  /*01d0*/  LDG.E R24, desc[UR10][R4.64+-0x1c] ;  /* 0xffffe40a04187981 */ /* 0x000ee8000c1e1900 */
[----:B------:R-:W3:Y:S04]  /*01e0*/  LDG.E R25, desc[UR10][R2.64+-0x1c] ;  /* 0xffffe40a02197981 */ /* 0x000ee8000c1e1900 */
[----:B------:R-:W4:Y:S04]  /*01f0*/  LDG.E R19, desc[UR10][R4.64+-0x18] ;  /* 0xffffe80a04137981 */ /* 0x000f28000c1e1900 */
[----:B------:R-:W4:Y:S04]  /*0200*/  LDG.E R18, desc[UR10][R2.64+-0x18] ;  /* 0xffffe80a02127981 */ /* 0x000f28000c1e1900 */
[----:B------:R-:W5:Y:S04]  /*0210*/  LDG.E R20, desc[UR10][R4.64+-0x14] ;  /* 0xffffec0a04147981 */ /* 0x000f68000c1e1900 */
        /* <DEDUP_REMOVED lines=9> */
[----:B------:R-:W5:Y:S01]  /*02b0*/  LDG.E R17, desc[UR10][R2.64] ;  /* 0x0000000a02117981 */ /* 0x000f62000c1e1900 */
[----:B--2---:R-:W-:-:S03]  /*02c0*/  FFMA R15, R15, R16, R14 ;  /* 0x000000100f0f7223 */ /* 0x004fc6000000000e */
[----:B------:R-:W2:Y:S04]  /*02d0*/  LDG.E R16, desc[UR10][R4.64] ;  /* 0x0000000a04107981 */ /* 0x000ea8000c1e1900 */
[----:B------:R-:W2:Y:S01]  /*02e0*/  LDG.E R14, desc[UR10][R4.64+0x4] ;  /* 0x0000040a040e7981 */ /* 0x000ea2000c1e1900 */
[----:B---3--:R-:W-:-:S03]  /*02f0*/  FFMA R24, R24, R25, R15 ;  /* 0x0000001918187223 */ /* 0x008fc6000000000f */
[----:B------:R-:W3:Y:S01]  /*0300*/  LDG.E R15, desc[UR10][R2.64+0x4] ;  /* 0x0000040a020f7981 */ /* 0x000ee2000c1e1900 */
[----:B----4-:R-:W-:-:S03]  /*0310*/  FFMA R25, R19, R18, R24 ;  /* 0x0000001213197223 */ /* 0x010fc60000000018 */
[----:B------:R-:W4:Y:S04]  /*0320*/  LDG.E R18, desc[UR10][R4.64+0x8] ;  /* 0x0000080a04127981 */ /* 0x000f28000c1e1900 */
[----:B------:R-:W4:Y:S01]  /*0330*/  LDG.E R19, desc[UR10][R2.64+0x8] ;  /* 0x0000080a02137981 */ /* 0x000f22000c1e1900 */
[----:B-----5:R-:W-:-:S03]  /*0340*/  FFMA R25, R20, R21, R25 ;  /* 0x0000001514197223 */ /* 0x020fc60000000019 */
[----:B------:R-:W5:Y:S04]  /*0350*/  LDG.E R20, desc[UR10][R4.64+0xc] ;  /* 0x00000c0a04147981 */ /* 0x000f68000c1e1900 */
[----:B------:R-:W5:Y:S01]  /*0360*/  LDG.E R21, desc[UR10][R2.64+0xc] ;  /* 0x00000c0a02157981 */ /* 0x000f62000c1e1900 */
[----:B------:R-:W-:-:S03]  /*0370*/  FFMA R25, R22, R23, R25 ;  /* 0x0000001716197223 */ /* 0x000fc60000000019 */
[----:B------:R-:W5:Y:S04]  /*0380*/  LDG.E R22, desc[UR10][R4.64+0x10] ;  /* 0x0000100a04167981 */ /* 0x000f68000c1e1900 */
[----:B------:R-:W5:Y:S01]  /*0390*/  LDG.E R23, desc[UR10][R2.64+0x10] ;  /* 0x0000100a02177981 */ /* 0x000f62000c1e1900 */
[----:B------:R-:W-:-:S03]  /*03a0*/  FFMA R26, R12, R13, R25 ;  /* 0x0000000d0c1a7223 */ /* 0x000fc60000000019 */
[----:B------:R-:W5:Y:S04]  /*03b0*/  LDG.E R24, desc[UR10][R4.64+0x14] ;  /* 0x0000140a04187981 */ /* 0x000f68000c1e1900 */
[----:B------:R-:W5:Y:S04]  /*03c0*/  LDG.E R25, desc[UR10][R2.64+0x14] ;  /* 0x0000140a02197981 */ /* 0x000f68000c1e1900 */
[----:B------:R-:W5:Y:S01]  /*03d0*/  LDG.E R12, desc[UR10][R4.64+0x18] ;  /* 0x0000180a040c7981 */ /* 0x000f62000c1e1900 */
[----:B------:R-:W-:-:S03]  /*03e0*/  FFMA R27, R11, R8, R26 ;  /* 0x000000080b1b7223 */ /* 0x000fc6000000001a */
[----:B------:R-:W5:Y:S04]  /*03f0*/  LDG.E R13, desc[UR10][R2.64+0x18] ;  /* 0x0000180a020d7981 */ /* 0x000f68000c1e1900 */
[----:B------:R0:W5:Y:S04]  /*0400*/  LDG.E R8, desc[UR10][R4.64+0x1c] ;  /* 0x00001c0a04087981 */ /* 0x000168000c1e1900 */
[----:B------:R1:W5:Y:S01]  /*0410*/  LDG.E R11, desc[UR10][R2.64+0x1c] ;  /* 0x00001c0a020b7981 */ /* 0x000362000c1e1900 */
[----:B------:R-:W-:Y:S01]  /*0420*/  FFMA R9, R10, R9, R27 ;  /* 0x000000090a097223 */ /* 0x000fe2000000001b */
[----:B------:R-:W-:-:S04]  /*0430*/  UIADD3 UR9, UPT, UPT, UR9, 0x10, URZ ;  /* 0x0000001009097890 */ /* 0x000fc8000fffe0ff */
[----:B------:R-:W-:Y:S01]  /*0440*/  UISETP.NE.AND UP1, UPT, UR9, URZ, UPT ;  /* 0x000000ff0900728c */ /* 0x000fe2000bf25270 */
[----:B0-----:R-:W-:Y:S02]  /*0450*/  IADD3 R4, P0, PT, R4, 0x40, RZ ;  /* 0x0000004004047810 */ /* 0x001fe40007f1e0ff */
[----:B-1----:R-:W-:Y:S02]  /*0460*/  IADD3 R2, P1, PT, R2, 0x40, RZ ;  /* 0x0000004002027810 */ /* 0x002fe40007f3e0ff */
[----:B------:R-:W-:Y:S02]  /*0470*/  IADD3.X R5, PT, PT, RZ, R5, RZ, P0, !PT ;  /* 0x00000005ff057210 */ /* 0x000fe400007fe4ff */
[----:B------:R-:W-:Y:S01]  /*0480*/  IADD3.X R3, PT, PT, RZ, R3, RZ, P1, !PT ;  /* 0x00000003ff037210 */ /* 0x000fe20000ffe4ff */
[----:B--2---:R-:W-:-:S04]  /*0490*/  FFMA R9, R16, R17, R9 ;  /* 0x0000001110097223 */ /* 0x004fc80000000009 */
[----:B---3--:R-:W-:-:S04]  /*04a0*/  FFMA R9, R14, R15, R9 ;  /* 0x0000000f0e097223 */ /* 0x008fc80000000009 */
[----:B----4-:R-:W-:-:S04]  /*04b0*/  FFMA R9, R18, R19, R9 ;  /* 0x0000001312097223 */ /* 0x010fc80000000009 */
[----:B-----5:R-:W-:-:S04]  /*04c0*/  FFMA R9, R20, R21, R9 ;  /* 0x0000001514097223 */ /* 0x020fc80000000009 */
[----:B------:R-:W-:-:S04]  /*04d0*/  FFMA R9, R22, R23, R9 ;  /* 0x0000001716097223 */ /* 0x000fc80000000009 */
[----:B------:R-:W-:-:S04]  /*04e0*/  FFMA R9, R24, R25, R9 ;  /* 0x0000001918097223 */ /* 0x000fc80000000009 */
[----:B------:R-:W-:-:S04]  /*04f0*/  FFMA R9, R12, R13, R9 ;  /* 0x0000000d0c097223 */ /* 0x000fc80000000009 */
[----:B------:R-:W-:Y:S01]  /*0500*/  FFMA R14, R8, R11, R9 ;  /* 0x0000000b080e7223 */ /* 0x000fe20000000009 */
[----:B------:R-:W-:Y:S06]  /*0510*/  BRA.U UP1, `(.L_x_2) ;  /* 0xfffffffd01247547 */ /* 0x000fec000b83ffff */
.L_x_1:
[----:B------:R-:W-:Y:S05]  /*0520*/  BRA.U !UP0, `(.L_x_0) ;  /* 0x00000005086c7547 */ /* 0x000fea000b800000 */
[----:B------:R-:W-:Y:S02]  /*0530*/  UISETP.GE.U32.AND UP0, UPT, UR7, 0x8, UPT ;  /* 0x000000080700788c */ /* 0x000fe4000bf06070 */
[----:B------:R-:W-:-:S04]  /*0540*/  ULOP3.LUT UR5, UR6, 0x7, URZ, 0xc0, !UPT ;  /* 0x0000000706057892 */ /* 0x000fc8000f8ec0ff */
[----:B------:R-:W-:-:S03]  /*0550*/  UISETP.NE.AND UP1, UPT, UR5, URZ, UPT ;  /* 0x000000ff0500728c */ /* 0x000fc6000bf25270 */
[----:B------:R-:W-:Y:S08]  /*0560*/  BRA.U !UP0, `(.L_x_3) ;  /* 0x00000001088c7547 */ /* 0x000ff0000b800000 */
[----:B------:R-:W0:Y:S01]  /*0570*/  LDC.64 R8, c[0x0][0x390] ;  /* 0x0000e400ff087b82 */ /* 0x000e220000000a00 */
[CC--:B------:R-:W-:Y:S02]  /*0580*/  IADD3 R3, PT, PT, R6.reuse, R7.reuse, RZ ;  /* 0x0000000706037210 */ /* 0x0c0fe40007ffe0ff */
[----:B------:R-:W-:-:S05]  /*0590*/  IADD3 R10, P0, PT, R6, R7, RZ ;  /* 0x00000007060a7210 */ /* 0x000fca0007f1e0ff */
[----:B------:R-:W1:Y:S08]  /*05a0*/  LDC.64 R12, c[0x0][0x390] ;  /* 0x0000e400ff0c7b82 */ /* 0x000e700000000a00 */
[----:B------:R-:W2:Y:S01]  /*05b0*/  LDC.64 R4, c[0x0][0x388] ;  /* 0x0000e200ff047b82 */ /* 0x000ea20000000a00 */
[----:B0-----:R-:W-:Y:S01]  /*05c0*/  IMAD.WIDE.U32 R8, R3, 0x4, R8 ;  /* 0x0000000403087825 */ /* 0x001fe200078e0008 */
[----:B------:R-:W-:-:S02]  /*05d0*/  IADD3.X R3, PT, PT, RZ, RZ, RZ, P0, !PT ;  /* 0x000000ffff037210 */ /* 0x000fc400007fe4ff */
[----:B-1----:R-:W-:-:S04]  /*05e0*/  LEA R2, P0, R10, R12, 0x2 ;  /* 0x0000000c0a027211 */ /* 0x002fc800078010ff */
[----:B------:R-:W-:Y:S02]  /*05f0*/  LEA.HI.X R3, R10, R13, R3, 0x2, P0 ;  /* 0x0000000d0a037211 */ /* 0x000fe400000f1403 */
[----:B------:R-:W3:Y:S01]  /*0600*/  LDG.E R10, desc[UR10][R8.64] ;  /* 0x0000000a080a7981 */ /* 0x000ee2000c1e1900 */
[----:B--2---:R-:W-:-:S03]  /*0610*/  IMAD.WIDE.U32 R4, R7, 0x4, R4 ;  /* 0x0000000407047825 */ /* 0x004fc600078e0004 */
[----:B------:R-:W2:Y:S04]  /*0620*/  LDG.E R12, desc[UR10][R2.64+0x4] ;  /* 0x0000040a020c7981 */ /* 0x000ea8000c1e1900 */
[----:B------:R-:W3:Y:S04]  /*0630*/  LDG.E R11, desc[UR10][R4.64] ;  /* 0x0000000a040b7981 */ /* 0x000ee8000c1e1900 */
[----:B------:R-:W2:Y:S04]  /*0640*/  LDG.E R13, desc[UR10][R4.64+0x4] ;  /* 0x0000040a040d7981 */ /* 0x000ea8000c1e1900 */
        /* <DEDUP_REMOVED lines=12> */
[----:B------:R-:W-:Y:S01]  /*0710*/  IADD3 R7, PT, PT, R7, 0x8, RZ ;  /* 0x0000000807077810 */ /* 0x000fe20007ffe0ff */
[----:B---3--:R-:W-:-:S04]  /*0720*/  FFMA R10, R11, R10, R14 ;  /* 0x0000000a0b0a7223 */ /* 0x008fc8000000000e */
[----:B--2---:R-:W-:-:S04]  /*0730*/  FFMA R10, R13, R12, R10 ;  /* 0x0000000c0d0a7223 */ /* 0x004fc8000000000a */
[----:B----4-:R-:W-:-:S04]  /*0740*/  FFMA R10, R15, R16, R10 ;  /* 0x000000100f0a7223 */ /* 0x010fc8000000000a */
[----:B-----5:R-:W-:-:S04]  /*0750*/  FFMA R10, R17, R18, R10 ;  /* 0x00000012110a7223 */ /* 0x020fc8000000000a */
[----:B------:R-:W-:-:S04]  /*0760*/  FFMA R10, R19, R20, R10 ;  /* 0x00000014130a7223 */ /* 0x000fc8000000000a */
[----:B------:R-:W-:-:S04]  /*0770*/  FFMA R21, R21, R22, R10 ;  /* 0x0000001615157223 */ /* 0x000fc8000000000a */
[----:B------:R-:W-:-:S04]  /*0780*/  FFMA R8, R8, R9, R21 ;  /* 0x0000000908087223 */ /* 0x000fc80000000015 */
[----:B------:R-:W-:-:S07]  /*0790*/  FFMA R14, R23, R24, R8 ;  /* 0x00000018170e7223 */ /* 0x000fce0000000008 */
.L_x_3:
        /* <DEDUP_REMOVED lines=11> */
[----:B------:R-:W-:-:S05]  /*0850*/  IADD3.X R3, PT, PT, RZ, RZ, RZ, P0, !PT ;  /* 0x000000ffff037210 */ /* 0x000fca00007fe4ff */
[----:B------:R-:W3:Y:S01]  /*0860*/  LDG.E R8, desc[UR10][R8.64] ;  /* 0x0000000a08087981 */ /* 0x000ee2000c1e1900 */
[----:B-1----:R-:W-:-:S04]  /*0870*/  LEA R2, P0, R10, R12, 0x2 ;  /* 0x0000000c0a027211 */ /* 0x002fc800078010ff */
[----:B------:R-:W-:Y:S01]  /*0880*/  LEA.HI.X R3, R10, R13, R3, 0x2, P0 ;  /* 0x0000000d0a037211 */ /* 0x000fe200000f1403 */
[----:B--2---:R-:W-:-:S04]  /*0890*/  IMAD.WIDE.U32 R4, R7, 0x4, R4 ;  /* 0x0000000407047825 */ /* 0x004fc800078e0004 */
[----:B------:R-:W2:Y:S04]  /*08a0*/  LDG.E R12, desc[UR10][R2.64+0x4] ;  /* 0x0000040a020c7981 */ /* 0x000ea8000c1e1900 */
[----:B------:R-:W3:Y:S04]  /*08b0*/  LDG.E R11, desc[UR10][R4.64] ;  /* 0x0000000a040b7981 */ /* 0x000ee8000c1e1900 */
[----:B------:R-:W2:Y:S04]  /*08c0*/  LDG.E R10, desc[UR10][R4.64+0x4] ;  /* 0x0000040a040a7981 */ /* 0x000ea8000c1e1900 */
[----:B------:R-:W4:Y:S04]  /*08d0*/  LDG.E R13, desc[UR10][R4.64+0x8] ;  /* 0x0000080a040d7981 */ /* 0x000f28000c1e1900 */
[----:B------:R-:W4:Y:S04]  /*08e0*/  LDG.E R15, desc[UR10][R2.64+0x8] ;  /* 0x0000080a020f7981 */ /* 0x000f28000c1e1900 */
[----:B------:R-:W5:Y:S04]  /*08f0*/  LDG.E R17, desc[UR10][R4.64+0xc] ;  /* 0x00000c0a04117981 */ /* 0x000f68000c1e1900 */
[----:B------:R-:W5:Y:S01]  /*0900*/  LDG.E R16, desc[UR10][R2.64+0xc] ;  /* 0x00000c0a02107981 */ /* 0x000f62000c1e1900 */
[----:B------:R-:W-:Y:S01]  /*0910*/  IADD3 R7, PT, PT, R7, 0x4, RZ ;  /* 0x0000000407077810 */ /* 0x000fe20007ffe0ff */
[----:B---3--:R-:W-:-:S04]  /*0920*/  FFMA R11, R11, R8, R14 ;  /* 0x000000080b0b7223 */ /* 0x008fc8000000000e */
[----:B--2---:R-:W-:-:S04]  /*0930*/  FFMA R10, R10, R12, R11 ;  /* 0x0000000c0a0a7223 */ /* 0x004fc8000000000b */
[----:B----4-:R-:W-:-:S04]  /*0940*/  FFMA R10, R13, R15, R10 ;  /* 0x0000000f0d0a7223 */ /* 0x010fc8000000000a */
[----:B-----5:R-:W-:-:S07]  /*0950*/  FFMA R14, R17, R16, R10 ;  /* 0x00000010110e7223 */ /* 0x020fce000000000a */
.L_x_4:
[----:B------:R-:W-:Y:S05]  /*0960*/  BRA.U !UP1, `(.L_x_0) ;  /* 0x00000001095c7547 */ /* 0x000fea000b800000 */
[----:B------:R-:W0:Y:S01]  /*0970*/  LDC.64 R2, c[0x0][0x390] ;  /* 0x0000e400ff027b82 */ /* 0x000e220000000a00 */
[----:B------:R-:W-:Y:S01]  /*0980*/  IADD3 R9, PT, PT, R6, R7, RZ ;  /* 0x0000000706097210 */ /* 0x000fe20007ffe0ff */
[----:B------:R-:W-:-:S06]  /*0990*/  UIADD3 UR4, UPT, UPT, -UR4, URZ, URZ ;  /* 0x000000ff04047290 */ /* 0x000fcc000fffe1ff */
[----:B------:R-:W1:Y:S01]  /*09a0*/  LDC.64 R4, c[0x0][0x388] ;  /* 0x0000e200ff047b82 */ /* 0x000e620000000a00 */
[----:B0-----:R-:W-:-:S03]  /*09b0*/  IMAD.WIDE.U32 R2, R9, 0x4, R2 ;  /* 0x0000000409027825 */ /* 0x001fc600078e0002 */
[----:B------:R-:W-:Y:S02]  /*09c0*/  MOV R6, R2 ;  /* 0x0000000200067202 */ /* 0x000fe40000000f00 */
[----:B------:R-:W-:Y:S01]  /*09d0*/  MOV R9, R3 ;  /* 0x0000000300097202 */ /* 0x000fe20000000f00 */
[----:B-1----:R-:W-:-:S03]  /*09e0*/  IMAD.WIDE.U32 R4, R7, 0x4, R4 ;  /* 0x0000000407047825 */ /* 0x002fc600078e0004 */
[----:B------:R-:W-:Y:S02]  /*09f0*/  MOV R2, R4 ;  /* 0x0000000400027202 */ /* 0x000fe40000000f00 */
[----:B------:R-:W-:-:S07]  /*0a00*/  MOV R7, R5 ;  /* 0x0000000500077202 */ /* 0x000fce0000000f00 */
.L_x_5:
[----:B------:R-:W-:Y:S02]  /*0a10*/  MOV R3, R7 ;  /* 0x0000000700037202 */ /* 0x000fe40000000f00 */
[----:B------:R-:W-:Y:S02]  /*0a20*/  MOV R4, R6 ;  /* 0x0000000600047202 */ /* 0x000fe40000000f00 */
[----:B------:R-:W-:Y:S02]  /*0a30*/  MOV R5, R9 ;  /* 0x0000000900057202 */ /* 0x000fe40000000f00 */
[----:B------:R0:W2:Y:S04]  /*0a40*/  LDG.E R3, desc[UR10][R2.64] ;  /* 0x0000000a02037981 */ /* 0x0000a8000c1e1900 */
[----:B------:R-:W2:Y:S01]  /*0a50*/  LDG.E R4, desc[UR10][R4.64] ;  /* 0x0000000a04047981 */ /* 0x000ea2000c1e1900 */
[----:B------:R-:W-:Y:S01]  /*0a60*/  UIADD3 UR4, UPT, UPT, UR4, 0x1, URZ ;  /* 0x0000000104047890 */ /* 0x000fe2000fffe0ff */
[----:B------:R-:W-:-:S03]  /*0a70*/  IADD3 R6, P0, PT, R6, 0x4, RZ ;  /* 0x0000000406067810 */ /* 0x000fc60007f1e0ff */
[----:B------:R-:W-:Y:S01]  /*0a80*/  UISETP.NE.AND UP0, UPT, UR4, URZ, UPT ;  /* 0x000000ff0400728c */ /* 0x000fe2000bf05270 */
[----:B0-----:R-:W-:Y:S02]  /*0a90*/  IADD3 R2, P1, PT, R2, 0x4, RZ ;  /* 0x0000000402027810 */ /* 0x001fe40007f3e0ff */
[----:B------:R-:W-:Y:S02]  /*0aa0*/  IADD3.X R9, PT, PT, RZ, R9, RZ, P0, !PT ;  /* 0x00000009ff097210 */ /* 0x000fe400007fe4ff */
[----:B------:R-:W-:Y:S01]  /*0ab0*/  IADD3.X R7, PT, PT, RZ, R7, RZ, P1, !PT ;  /* 0x00000007ff077210 */ /* 0x000fe20000ffe4ff */
[----:B--2---:R-:W-:-:S03]  /*0ac0*/  FFMA R14, R3, R4, R14 ;  /* 0x00000004030e7223 */ /* 0x004fc6000000000e */
[----:B------:R-:W-:Y:S05]  /*0ad0*/  BRA.U UP0, `(.L_x_5) ;  /* 0xfffffffd00cc7547 */ /* 0x000fea000b83ffff */
.L_x_0:
[----:B------:R-:W1:Y:S08]  /*0ae0*/  LDC.64 R2, c[0x0][0x380] ;  /* 0x0000e000ff027b82 */ /* 0x000e700000000a00 */
[----:B------:R-:W0:Y:S08]  /*0af0*/  LDC.U8 R6, c[0x0][0x3a8] ;  /* 0x0000ea00ff067b82 */ /* 0x000e300000000000 */
[----:B------:R-:W2:Y:S01]  /*0b00*/  LDC.64 R4, c[0x0][0x398] ;  /* 0x0000e600ff047b82 */ /* 0x000ea20000000a00 */
[----:B-1----:R-:W-:-:S06]  /*0b10*/  IMAD.WIDE.U32 R2, R0, 0x4, R2 ;  /* 0x0000000400027825 */ /* 0x002fcc00078e0002 */
[----:B------:R-:W3:Y:S01]  /*0b20*/  LDG.E R3, desc[UR10][R2.64] ;  /* 0x0000000a02037981 */ /* 0x000ee2000c1e1900 */
[----:B0-----:R-:W-:-:S04]  /*0b30*/  PRMT R6, R6, 0x8880, RZ ;  /* 0x0000888006067816 */ /* 0x001fc800000000ff */
[----:B------:R-:W-:Y:S01]  /*0b40*/  ISETP.NE.AND P0, PT, R6, 0x1, PT ;  /* 0x000000010600780c */ /* 0x000fe20003f05270 */
[----:B--2---:R-:W-:-:S04]  /*0b50*/  IMAD.WIDE.U32 R4, R0, 0x4, R4 ;  /* 0x0000000400047825 */ /* 0x004fc800078e0004 */
[----:B---3--:R-:W-:Y:S01]  /*0b60*/  FADD R7, R3, R14 ;  /* 0x0000000e03077221 */ /* 0x008fe20000000000 */
[----:B------:R-:W-:-:S07]  /*0b70*/  FSETP.GEU.AND P1, PT, R14, -R3, PT ;  /* 0x800000030e00720b */ /* 0x000fce0003f2e000 */
[----:B------:R-:W-:-:S05]  /*0b80*/  @!P0 FSEL R7, R7, RZ, P1 ;  /* 0x000000ff07078208 */ /* 0x000fca0000800000 */
[----:B------:R-:W-:Y:S01]  /*0b90*/  STG.E desc[UR10][R4.64], R7 ;  /* 0x0000000704007986 */ /* 0x000fe2000c10190a */
[----:B------:R-:W-:Y:S05]  /*0ba0*/  EXIT ;  /* 0x000000000000794d */ /* 0x000fea0003800000 */
.L_x_6:
[----:B------:R-:W-:-:S00]  /*0bb0*/  BRA `(.L_x_6) ;  /* 0xfffffffc00fc7947 */ /* 0x000fc0000383ffff */
[----:B------:R-:W-:-:S00]  /*0bc0*/  NOP ;  /* 0x0000000000007918 */ /* 0x000fc00000000000 */
        /* <DEDUP_REMOVED lines=11> */
.L_x_82:


//--------------------- .text._Z4normPfS_ffiiiiii --------------------------
	.section	.text._Z4normPfS_ffiiiiii,"ax",@progbits
	.align	128
        .global         _Z4normPfS_ffiiiiii
        .type           _Z4normPfS_ffiiiiii,@function
        .size           _Z4normPfS_ffiiiiii,(.L_x_81 - _Z4normPfS_ffiiiiii)
        .other          _Z4normPfS_ffiiiiii,@"STO_CUDA_ENTRY STV_DEFAULT"
_Z4normPfS_ffiiiiii:
.text._Z4normPfS_ffiiiiii:
[----:B------:R-:W-:Y:S08]  /*0000*/  LDC R1, c[0x0][0x37c] ;  /* 0x0000df00ff017b82 */ /* 0x000ff00000000800 */
[----:B------:R-:W0:Y:S01]  /*0010*/  S2UR UR14, SR_CTAID.X ;  /* 0x00000000000e79c3 */ /* 0x000e220000002500 */
[----:B------:R-:W1:Y:S01]  /*0020*/  S2R R7, SR_TID.X ;  /* 0x0000000000077919 */ /* 0x000e620000002100 */
[----:B------:R-:W1:Y:S01]  /*0030*/  LDCU.64 UR6, c[0x0][0x3a8] ;  /* 0x00007500ff0677ac */ /* 0x000e620008000a00 */
[----:B------:R-:W-:Y:S01]  /*0040*/  IMAD.MOV.U32 R28, RZ, RZ, RZ ;  /* 0x000000ffff1c7224 */ /* 0x000fe200078e00ff */
[----:B------:R-:W2:Y:S01]  /*0050*/  S2R R6, SR_TID.Y ;  /* 0x0000000000067919 */ /* 0x000ea20000002200 */
[----:B------:R-:W3:Y:S03]  /*0060*/  LDCU.64 UR8, c[0x0][0x358] ;  /* 0x00006b00ff0877ac */ /* 0x000ee60008000a00 */
[----:B------:R-:W4:Y:S01]  /*0070*/  LDC R0, c[0x0][0x39c] ;  /* 0x0000e700ff007b82 */ /* 0x000f220000000800 */
[----:B0-----:R-:W-:Y:S01]  /*0080*/  IMAD.U32 R3, RZ, RZ, UR14 ;  /* 0x0000000eff037e24 */ /* 0x001fe2000f8e00ff */
[----:B------:R-:W-:-:S04]  /*0090*/  UISETP.LT.U32.AND UP0, UPT, UR14, 0x3, UPT ;  /* 0x000000030e00788c */ /* 0x000fc8000bf01070 */
[----:B------:R-:W-:Y:S01]  /*00a0*/  USEL UR5, UR14, 0x3, !UP0 ;  /* 0x000000030e057887 */ /* 0x000fe2000c000000 */
[----:B----4-:R-:W-:-:S03]  /*00b0*/  VIADDMNMX R0, R3, 0x2, R0, PT ;  /* 0x0000000203007846 */ /* 0x010fc60003800100 */
[----:B------:R-:W-:Y:S01]  /*00c0*/  UIADD3 UR5, UPT, UPT, UR5, -0x3, URZ ;  /* 0xfffffffd05057890 */ /* 0x000fe2000fffe0ff */
[----:B-1----:R-:W-:Y:S01]  /*00d0*/  VIADD R7, R7, UR6 ;  /* 0x0000000607077c36 */ /* 0x002fe20008000000 */
[----:B------:R-:W-:Y:S01]  /*00e0*/  R2UR UR4, R0 ;  /* 0x00000000000472ca */ /* 0x000fe200000e0000 */
[----:B--2---:R-:W-:-:S12]  /*00f0*/  VIADD R6, R6, UR7 ;  /* 0x0000000706067c36 */ /* 0x004fd80008000000 */
[----:B------:R-:W-:-:S04]  /*0100*/  UIADD3 UR10, UPT, UPT, UR4, -0x1, URZ ;  /* 0xffffffff040a7890 */ /* 0x000fc8000fffe0ff */
[----:B------:R-:W-:-:S09]  /*0110*/  UISETP.GE.AND UP0, UPT, UR5, UR10, UPT ;  /* 0x0000000a0500728c */ /* 0x000fd2000bf06270 */
[----:B---3--:R-:W-:Y:S05]  /*0120*/  BRA.U UP0, `(.L_x_7) ;  /* 0x0000000d00407547 */ /* 0x008fea000b800000 */
[----:B------:R-:W-:Y:S01]  /*0130*/  UISETP.LT.U32.AND UP0, UPT, UR14, 0x3, UPT ;  /* 0x000000030e00788c */ /* 0x000fe2000bf01070 */
[----:B------:R-:W-:Y:S01]  /*0140*/  IMAD.MOV.U32 R28, RZ, RZ, RZ ;  /* 0x000000ffff1c7224 */ /* 0x000fe200078e00ff */
[----:B------:R-:W-:Y:S02]  /*0150*/  ULOP3.LUT UR7, URZ, UR14, URZ, 0x33, !UPT ;  /* 0x0000000eff077292 */ /* 0x000fe4000f8e33ff */
[----:B------:R-:W-:-:S04]  /*0160*/  USEL UR6, UR14, 0x3, UP0 ;  /* 0x000000030e067887 */ /* 0x000fc80008000000 */
[----:B------:R-:W-:-:S04]  /*0170*/  UIADD3 UR6, UPT, UPT, UR4, UR6, URZ ;  /* 0x0000000604067290 */ /* 0x000fc8000fffe0ff */
[----:B------:R-:W-:-:S04]  /*0180*/  UIADD3 UR7, UPT, UPT, UR6, UR7, URZ ;  /* 0x0000000706077290 */ /* 0x000fc8000fffe0ff */
[----:B------:R-:W-:-:S09]  /*0190*/  ULOP3.LUT UP0, UR7, UR7, 0x3, URZ, 0xc0, !UPT ;  /* 0x0000000307077892 */ /* 0x000fd2000f80c0ff */
[----:B------:R-:W-:Y:S05]  /*01a0*/  BRA.U !UP0, `(.L_x_8) ;  /* 0x0000000108b47547 */ /* 0x000fea000b800000 */
[----:B------:R-:W0:Y:S01]  /*01b0*/  LDCU.64 UR12, c[0x0][0x3a0] ;  /* 0x00007400ff0c77ac */ /* 0x000e220008000a00 */
[----:B------:R-:W1:Y:S01]  /*01c0*/  LDC.64 R30, c[0x0][0x380] ;  /* 0x0000e000ff1e7b82 */ /* 0x000e620000000a00 */
[----:B------:R-:W-:Y:S01]  /*01d0*/  IMAD.MOV.U32 R28, RZ, RZ, RZ ;  /* 0x000000ffff1c7224 */ /* 0x000fe200078e00ff */
[----:B------:R-:W-:-:S06]  /*01e0*/  UIADD3 UR7, UPT, UPT, -UR7, URZ, URZ ;  /* 0x000000ff07077290 */ /* 0x000fcc000fffe1ff */
[----:B------:R-:W2:Y:S01]  /*01f0*/  LDC.64 R2, c[0x0][0x3a0] ;  /* 0x0000e800ff027b82 */ /* 0x000ea20000000a00 */
[----:B0-----:R-:W-:-:S05]  /*0200*/  MOV R0, UR12 ;  /* 0x0000000c00007c02 */ /* 0x001fca0008000f00 */
[----:B------:R-:W-:-:S04]  /*0210*/  IMAD R5, R0, UR5, R7 ;  /* 0x0000000500057c24 */ /* 0x000fc8000f8e0207 */
[----:B------:R-:W-:-:S07]  /*0220*/  IMAD R0, R5, UR13, R6 ;  /* 0x0000000d05007c24 */ /* 0x000fce000f8e0206 */
.L_x_13:
[----:B01----:R-:W-:-:S06]  /*0230*/  IMAD.WIDE R4, R0, 0x4, R30 ;  /* 0x0000000400047825 */ /* 0x003fcc00078e021e */
[----:B---3--:R-:W3:Y:S01]  /*0240*/  LDG.E R4, desc[UR8][R4.64] ;  /* 0x0000000804047981 */ /* 0x008ee2000c1e1900 */
[----:B------:R-:W-:Y:S01]  /*0250*/  BSSY.RECONVERGENT B0, `(.L_x_9) ;  /* 0x0000006000007945 */ /* 0x000fe20003800200 */
[----:B---3--:R-:W0:Y:S02]  /*0260*/  F2F.F64.F32 R10, R4 ;  /* 0x00000004000a7310 */ /* 0x008e240000201800 */
[----:B0-----:R-:W-:-:S10]  /*0270*/  DADD R8, -RZ, |R10| ;  /* 0x00000000ff087229 */ /* 0x001fd4000000050a */
[----:B------:R-:W-:Y:S01]  /*0280*/  IMAD.MOV.U32 R12, RZ, RZ, R8 ;  /* 0x000000ffff0c7224 */ /* 0x000fe200078e0008 */
[----:B------:R-:W-:-:S07]  /*0290*/  MOV R8, 0x2b0 ;  /* 0x000002b000087802 */ /* 0x000fce0000000f00 */
[----:B--2---:R-:W-:Y:S05]  /*02a0*/  CALL.REL.NOINC `($_Z4normPfS_ffiiiiii$__internal_accurate_pow) ;  /* 0x0000001800947944 */ /* 0x004fea0003c00000 */
[----:B------:R-:W-:Y:S05]  /*02b0*/  BSYNC.RECONVERGENT B0 ;  /* 0x0000000000007941 */ /* 0x000fea0003800200 */
.L_x_9:
[----:B------:R-:W-:Y:S01]  /*02c0*/  DADD R12, R10, 2 ;  /* 0x400000000a0c7429 */ /* 0x000fe20000000000 */
[----:B------:R-:W-:Y:S01]  /*02d0*/  FSETP.NEU.AND P0, PT, R4, RZ, PT ;  /* 0x000000ff0400720b */ /* 0x000fe20003f0d000 */
[----:B------:R-:W-:Y:S03]  /*02e0*/  BSSY.RECONVERGENT B0, `(.L_x_10) ;  /* 0x000000e000007945 */ /* 0x000fe60003800200 */
[----:B------:R-:W-:Y:S02]  /*02f0*/  FSEL R8, R9, RZ, P0 ;  /* 0x000000ff09087208 */ /* 0x000fe40000000000 */
[----:B------:R-:W-:-:S03]  /*0300*/  FSEL R9, R16, RZ, P0 ;  /* 0x000000ff10097208 */ /* 0x000fc60000000000 */
[----:B------:R-:W-:-:S04]  /*0310*/  LOP3.LUT R12, R13, 0x7ff00000, RZ, 0xc0, !PT ;  /* 0x7ff000000d0c7812 */ /* 0x000fc800078ec0ff */
[----:B------:R-:W-:-:S13]  /*0320*/  ISETP.NE.AND P1, PT, R12, 0x7ff00000, PT ;  /* 0x7ff000000c00780c */ /* 0x000fda0003f25270 */
[----:B------:R-:W-:Y:S05]  /*0330*/  @P1 BRA `(.L_x_11) ;  /* 0x0000000000201947 */ /* 0x000fea0003800000 */
[----:B------:R-:W-:-:S13]  /*0340*/  FSETP.NAN.AND P0, PT, R4, R4, PT ;  /* 0x000000040400720b */ /* 0x000fda0003f08000 */
[----:B------:R-:W-:Y:S05]  /*0350*/  @P0 BRA `(.L_x_12) ;  /* 0x0000000000140947 */ /* 0x000fea0003800000 */
[----:B------:R-:W-:-:S14]  /*0360*/  DSETP.NEU.AND P0, PT, |R10|, +INF , PT ;  /* 0x7ff000000a00742a */ /* 0x000fdc0003f0d200 */
[----:B------:R-:W-:Y:S05]  /*0370*/  @P0 BRA `(.L_x_11) ;  /* 0x0000000000100947 */ /* 0x000fea0003800000 */
[----:B------:R-:W-:Y:S02]  /*0380*/  IMAD.MOV.U32 R8, RZ, RZ, 0x0 ;  /* 0x00000000ff087424 */ /* 0x000fe400078e00ff */
[----:B------:R-:W-:Y:S01]  /*0390*/  IMAD.MOV.U32 R9, RZ, RZ, 0x7ff00000 ;  /* 0x7ff00000ff097424 */ /* 0x000fe200078e00ff */
[----:B------:R-:W-:Y:S06]  /*03a0*/  BRA `(.L_x_11) ;  /* 0x0000000000047947 */ /* 0x000fec0003800000 */
.L_x_12:
[----:B------:R-:W-:-:S11]  /*03b0*/  DADD R8, R10, 2 ;  /* 0x400000000a087429 */ /* 0x000fd60000000000 */
.L_x_11:
[----:B------:R-:W-:Y:S05]  /*03c0*/  BSYNC.RECONVERGENT B0 ;  /* 0x0000000000007941 */ /* 0x000fea0003800200 */
.L_x_10:
[----:B------:R-:W0:Y:S01]  /*03d0*/  F2F.F64.F32 R28, R28 ;  /* 0x0000001c001c7310 */ /* 0x000e220000201800 */
[----:B------:R-:W-:Y:S01]  /*03e0*/  FSETP.NEU.AND P0, PT, R4, 1, PT ;  /* 0x3f8000000400780b */ /* 0x000fe20003f0d000 */
[----:B------:R-:W-:Y:S01]  /*03f0*/  UIADD3 UR7, UPT, UPT, UR7, 0x1, URZ ;  /* 0x0000000107077890 */ /* 0x000fe2000fffe0ff */
[----:B------:R-:W-:Y:S01]  /*0400*/  IMAD R0, R2, R3, R0 ;  /* 0x0000000302007224 */ /* 0x000fe200078e0200 */
[----:B------:R-:W-:Y:S01]  /*0410*/  UIADD3 UR5, UPT, UPT, UR5, 0x1, URZ ;  /* 0x0000000105057890 */ /* 0x000fe2000fffe0ff */
[----:B------:R-:W-:Y:S01]  /*0420*/  FSEL R4, R8, RZ, P0 ;  /* 0x000000ff08047208 */ /* 0x000fe20000000000 */
[----:B------:R-:W-:Y:S01]  /*0430*/  UISETP.NE.AND UP0, UPT, UR7, URZ, UPT ;  /* 0x000000ff0700728c */ /* 0x000fe2000bf05270 */
[----:B------:R-:W-:-:S06]  /*0440*/  FSEL R5, R9, 1.875, P0 ;  /* 0x3ff0000009057808 */ /* 0x000fcc0000000000 */
[----:B0-----:R-:W-:-:S06]  /*0450*/  DADD R4, R28, R4 ;  /* 0x000000001c047229 */ /* 0x001fcc0000000004 */
[----:B------:R0:W3:Y:S01]  /*0460*/  F2F.F32.F64 R28, R4 ;  /* 0x00000004001c7310 */ /* 0x0000e20000301000 */
[----:B------:R-:W-:Y:S05]  /*0470*/  BRA.U UP0, `(.L_x_13) ;  /* 0xfffffffd006c7547 */ /* 0x000fea000b83ffff */
.L_x_8:
[----:B------:R-:W-:-:S04]  /*0480*/  UIADD3 UR6, UPT, UPT, -UR14, -0x2, UR6 ;  /* 0xfffffffe0e067890 */ /* 0x000fc8000fffe106 */
[----:B------:R-:W-:-:S09]  /*0490*/  UISETP.GE.U32.AND UP0, UPT, UR6, 0x3, UPT ;  /* 0x000000030600788c */ /* 0x000fd2000bf06070 */
[----:B------:R-:W-:Y:S05]  /*04a0*/  BRA.U !UP0, `(.L_x_7) ;  /* 0x0000000908607547 */ /* 0x000fea000b800000 */
[----:B------:R-:W1:Y:S01]  /*04b0*/  LDCU.64 UR6, c[0x0][0x3a0] ;  /* 0x00007400ff0677ac */ /* 0x000e620008000a00 */
[----:B------:R-:W2:Y:S01]  /*04c0*/  LDC.64 R10, c[0x0][0x380] ;  /* 0x0000e000ff0a7b82 */ /* 0x000ea20000000a00 */
[----:B------:R-:W-:Y:S02]  /*04d0*/  UIADD3 UR13, UPT, UPT, UR5, 0x3, URZ ;  /* 0x00000003050d7890 */ /* 0x000fe4000fffe0ff */
[----:B------:R-:W-:Y:S01]  /*04e0*/  UIADD3 UR12, UPT, UPT, UR5, 0x2, URZ ;  /* 0x00000002050c7890 */ /* 0x000fe2000fffe0ff */
[----:B-1----:R-:W-:Y:S01]  /*04f0*/  MOV R0, UR6 ;  /* 0x0000000600007c02 */ /* 0x002fe20008000f00 */
[----:B------:R-:W-:Y:S02]  /*0500*/  UIMAD UR11, UR5, UR6, UR6 ;  /* 0x00000006050b72a4 */ /* 0x000fe4000f8e0206 */
[----:B------:R-:W-:Y:S02]  /*0510*/  UIMAD UR4, UR6, UR7, URZ ;  /* 0x00000007060472a4 */ /* 0x000fe4000f8e02ff */
[----:B------:R-:W-:-:S02]  /*0520*/  IMAD R3, R0, UR13, R7 ;  /* 0x0000000d00037c24 */ /* 0x000fc4000f8e0207 */
[C-C-:B0-----:R-:W-:Y:S02]  /*0530*/  IMAD R5, R0.reuse, UR12, R7.reuse ;  /* 0x0000000c00057c24 */ /* 0x141fe4000f8e0207 */
[----:B------:R-:W-:Y:S02]  /*0540*/  IMAD R13, R0, UR5, R7 ;  /* 0x00000005000d7c24 */ /* 0x000fe4000f8e0207 */
[----:B------:R-:W-:Y:S02]  /*0550*/  VIADD R9, R7, UR11 ;  /* 0x0000000b07097c36 */ /* 0x000fe40008000000 */
[--C-:B------:R-:W-:Y:S02]  /*0560*/  IMAD R4, R3, UR7, R6.reuse ;  /* 0x0000000703047c24 */ /* 0x100fe4000f8e0206 */
[--C-:B------:R-:W-:Y:S02]  /*0570*/  IMAD R5, R5, UR7, R6.reuse ;  /* 0x0000000705057c24 */ /* 0x100fe4000f8e0206 */
[----:B------:R-:W-:-:S02]  /*0580*/  IMAD R3, R13, UR7, R6 ;  /* 0x000000070d037c24 */ /* 0x000fc4000f8e0206 */
[----:B------:R-:W-:-:S07]  /*0590*/  IMAD R2, R9, UR7, R6 ;  /* 0x0000000709027c24 */ /* 0x000fce000f8e0206 */
.L_x_29:
[----:B--2---:R-:W-:-:S05]  /*05a0*/  IMAD.WIDE R14, R3, 0x4, R10 ;  /* 0x00000004030e7825 */ /* 0x004fca00078e020a */
[----:B------:R-:W2:Y:S01]  /*05b0*/  LDG.E R29, desc[UR8][R14.64] ;  /* 0x000000080e1d7981 */ /* 0x000ea2000c1e1900 */
[----:B------:R-:W-:Y:S01]  /*05c0*/  BSSY.RECONVERGENT B0, `(.L_x_14) ;  /* 0x0000006000007945 */ /* 0x000fe20003800200 */
[----:B--2---:R-:W0:Y:S02]  /*05d0*/  F2F.F64.F32 R32, R29 ;  /* 0x0000001d00207310 */ /* 0x004e240000201800 */
[----:B0-----:R-:W-:-:S10]  /*05e0*/  DADD R8, -RZ, |R32| ;  /* 0x00000000ff087229 */ /* 0x001fd40000000520 */
[----:B-1----:R-:W-:Y:S01]  /*05f0*/  IMAD.MOV.U32 R12, RZ, RZ, R8 ;  /* 0x000000ffff0c7224 */ /* 0x002fe200078e0008 */
[----:B----4-:R-:W-:-:S07]  /*0600*/  MOV R8, 0x620 ;  /* 0x0000062000087802 */ /* 0x010fce0000000f00 */
[----:B---3--:R-:W-:Y:S05]  /*0610*/  CALL.REL.NOINC `($_Z4normPfS_ffiiiiii$__internal_accurate_pow) ;  /* 0x0000001400b87944 */ /* 0x008fea0003c00000 */
[----:B------:R-:W-:Y:S05]  /*0620*/  BSYNC.RECONVERGENT B0 ;  /* 0x0000000000007941 */ /* 0x000fea0003800200 */
.L_x_14:
[----:B------:R-:W-:-:S05]  /*0630*/  IMAD.WIDE R18, R2, 0x4, R10 ;  /* 0x0000000402127825 */ /* 0x000fca00078e020a */
[----:B------:R-:W2:Y:S01]  /*0640*/  LDG.E R0, desc[UR8][R18.64] ;  /* 0x0000000812007981 */ /* 0x000ea2000c1e1900 */
[----:B------:R-:W-:Y:S01]  /*0650*/  DADD R12, R32, 2 ;  /* 0x40000000200c7429 */ /* 0x000fe20000000000 */
[----:B------:R0:W1:Y:S01]  /*0660*/  F2F.F64.F32 R14, R28 ;  /* 0x0000001c000e7310 */ /* 0x0000620000201800 */
[C---:B------:R-:W-:Y:S01]  /*0670*/  FSETP.NEU.AND P1, PT, R29.reuse, RZ, PT ;  /* 0x000000ff1d00720b */ /* 0x040fe20003f2d000 */
[----:B------:R-:W-:Y:S01]  /*0680*/  BSSY.RECONVERGENT B0, `(.L_x_15) ;  /* 0x000000e000007945 */ /* 0x000fe20003800200 */
[----:B------:R-:W-:Y:S02]  /*0690*/  FSETP.NEU.AND P0, PT, R29, 1, PT ;  /* 0x3f8000001d00780b */ /* 0x000fe40003f0d000 */
[----:B------:R-:W-:Y:S02]  /*06a0*/  FSEL R8, R9, RZ, P1 ;  /* 0x000000ff09087208 */ /* 0x000fe40000800000 */
[----:B------:R-:W-:Y:S02]  /*06b0*/  FSEL R9, R16, RZ, P1 ;  /* 0x000000ff10097208 */ /* 0x000fe40000800000 */
[----:B------:R-:W-:-:S04]  /*06c0*/  LOP3.LUT R12, R13, 0x7ff00000, RZ, 0xc0, !PT ;  /* 0x7ff000000d0c7812 */ /* 0x000fc800078ec0ff */
[----:B------:R-:W-:Y:S01]  /*06d0*/  ISETP.NE.AND P2, PT, R12, 0x7ff00000, PT ;  /* 0x7ff000000c00780c */ /* 0x000fe20003f45270 */
[----:B--2---:R0:W2:-:S12]  /*06e0*/  F2F.F64.F32 R30, R0 ;  /* 0x00000000001e7310 */ /* 0x0040980000201800 */
[----:B-1----:R-:W-:Y:S05]  /*06f0*/  @P2 BRA `(.L_x_16) ;  /* 0x0000000000182947 */ /* 0x002fea0003800000 */
[----:B------:R-:W-:-:S13]  /*0700*/  FSETP.NAN.AND P1, PT, R29, R29, PT ;  /* 0x0000001d1d00720b */ /* 0x000fda0003f28000 */
[----:B------:R-:W-:Y:S01]  /*0710*/  @P1 DADD R8, R32, 2 ;  /* 0x4000000020081429 */ /* 0x000fe20000000000 */
[----:B------:R-:W-:Y:S10]  /*0720*/  @P1 BRA `(.L_x_16) ;  /* 0x00000000000c1947 */ /* 0x000ff40003800000 */
[----:B------:R-:W-:-:S14]  /*0730*/  DSETP.NEU.AND P1, PT, |R32|, +INF , PT ;  /* 0x7ff000002000742a */ /* 0x000fdc0003f2d200 */
[----:B------:R-:W-:Y:S02]  /*0740*/  @!P1 IMAD.MOV.U32 R8, RZ, RZ, 0x0 ;  /* 0x00000000ff089424 */ /* 0x000fe400078e00ff */
[----:B------:R-:W-:-:S07]  /*0750*/  @!P1 IMAD.MOV.U32 R9, RZ, RZ, 0x7ff00000 ;  /* 0x7ff00000ff099424 */ /* 0x000fce00078e00ff */
.L_x_16:
[----:B------:R-:W-:Y:S05]  /*0760*/  BSYNC.RECONVERGENT B0 ;  /* 0x0000000000007941 */ /* 0x000fea0003800200 */
.L_x_15:
[----:B------:R-:W-:Y:S01]  /*0770*/  FSEL R8, R8, RZ, P0 ;  /* 0x000000ff08087208 */ /* 0x000fe20000000000 */
[----:B------:R-:W-:Y:S01]  /*0780*/  BSSY.RECONVERGENT B0, `(.L_x_17) ;  /* 0x0000008000007945 */ /* 0x000fe20003800200 */
[----:B------:R-:W-:-:S06]  /*0790*/  FSEL R9, R9, 1.875, P0 ;  /* 0x3ff0000009097808 */ /* 0x000fcc0000000000 */
[----:B------:R-:W-:Y:S02]  /*07a0*/  DADD R14, R14, R8 ;  /* 0x000000000e0e7229 */ /* 0x000fe40000000008 */
[----:B--2---:R-:W-:-:S04]  /*07b0*/  DADD R8, -RZ, |R30| ;  /* 0x00000000ff087229 */ /* 0x004fc8000000051e */
[----:B------:R1:W2:Y:S06]  /*07c0*/  F2F.F32.F64 R29, R14 ;  /* 0x0000000e001d7310 */ /* 0x0002ac0000301000 */
[----:B------:R-:W-:Y:S02]  /*07d0*/  MOV R12, R8 ;  /* 0x00000008000c7202 */ /* 0x000fe40000000f00 */
[----:B------:R-:W-:-:S07]  /*07e0*/  MOV R8, 0x800 ;  /* 0x0000080000087802 */ /* 0x000fce0000000f00 */
[----:B012---:R-:W-:Y:S05]  /*07f0*/  CALL.REL.NOINC `($_Z4normPfS_ffiiiiii$__internal_accurate_pow) ;  /* 0x0000001400407944 */ /* 0x007fea0003c00000 */
[----:B------:R-:W-:Y:S05]  /*0800*/  BSYNC.RECONVERGENT B0 ;  /* 0x0000000000007941 */ /* 0x000fea0003800200 */
.L_x_17:
        /* <DEDUP_REMOVED lines=15> */
.L_x_20:
[----:B------:R-:W-:-:S11]  /*0900*/  DADD R8, R30, 2 ;  /* 0x400000001e087429 */ /* 0x000fd60000000000 */
.L_x_19:
[----:B------:R-:W-:Y:S05]  /*0910*/  BSYNC.RECONVERGENT B0 ;  /* 0x0000000000007941 */ /* 0x000fea0003800200 */
.L_x_18:
[----:B------:R-:W-:-:S05]  /*0920*/  IMAD.WIDE R14, R5, 0x4, R10 ;  /* 0x00000004050e7825 */ /* 0x000fca00078e020a */
[----:B------:R-:W2:Y:S01]  /*0930*/  LDG.E R28, desc[UR8][R14.64] ;  /* 0x000000080e1c7981 */ /* 0x000ea2000c1e1900 */
[----:B------:R-:W0:Y:S01]  /*0940*/  F2F.F64.F32 R12, R29 ;  /* 0x0000001d000c7310 */ /* 0x000e220000201800 */
[----:B------:R-:W-:Y:S01]  /*0950*/  FSETP.NEU.AND P0, PT, R0, 1, PT ;  /* 0x3f8000000000780b */ /* 0x000fe20003f0d000 */
[----:B------:R-:W-:Y:S03]  /*0960*/  BSSY.RECONVERGENT B0, `(.L_x_21) ;  /* 0x000000a000007945 */ /* 0x000fe60003800200 */
[----:B------:R-:W-:Y:S02]  /*0970*/  FSEL R30, R8, RZ, P0 ;  /* 0x000000ff081e7208 */ /* 0x000fe40000000000 */
[----:B------:R-:W-:-:S06]  /*0980*/  FSEL R31, R9, 1.875, P0 ;  /* 0x3ff00000091f7808 */ /* 0x000fcc0000000000 */
[----:B0-----:R-:W-:-:S10]  /*0990*/  DADD R30, R12, R30 ;  /* 0x000000000c1e7229 */ /* 0x001fd4000000001e */
[----:B------:R-:W-:Y:S08]  /*09a0*/  F2F.F32.F64 R30, R30 ;  /* 0x0000001e001e7310 */ /* 0x000ff00000301000 */
[----:B--2---:R-:W0:Y:S02]  /*09b0*/  F2F.F64.F32 R32, R28 ;  /* 0x0000001c00207310 */ /* 0x004e240000201800 */
[----:B0-----:R-:W-:-:S10]  /*09c0*/  DADD R8, -RZ, |R32| ;  /* 0x00000000ff087229 */ /* 0x001fd40000000520 */
[----:B------:R-:W-:Y:S01]  /*09d0*/  IMAD.MOV.U32 R12, RZ, RZ, R8 ;  /* 0x000000ffff0c7224 */ /* 0x000fe200078e0008 */
[----:B------:R-:W-:-:S07]  /*09e0*/  MOV R8, 0xa00 ;  /* 0x00000a0000087802 */ /* 0x000fce0000000f00 */
[----:B------:R-:W-:Y:S05]  /*09f0*/  CALL.REL.NOINC `($_Z4normPfS_ffiiiiii$__internal_accurate_pow) ;  /* 0x0000001000c07944 */ /* 0x000fea0003c00000 */
[----:B------:R-:W-:Y:S05]  /*0a00*/  BSYNC.RECONVERGENT B0 ;  /* 0x0000000000007941 */ /* 0x000fea0003800200 */
.L_x_21:
        /* <DEDUP_REMOVED lines=12> */
[----:B------:R-:W-:Y:S01]  /*0ad0*/  IMAD.MOV.U32 R8, RZ, RZ, 0x0 ;  /* 0x00000000ff087424 */ /* 0x000fe200078e00ff */
[----:B------:R-:W-:Y:S01]  /*0ae0*/  MOV R9, 0x7ff00000 ;  /* 0x7ff0000000097802 */ /* 0x000fe20000000f00 */
[----:B------:R-:W-:Y:S06]  /*0af0*/  BRA `(.L_x_23) ;  /* 0x0000000000047947 */ /* 0x000fec0003800000 */
.L_x_24:
[----:B------:R-:W-:-:S11]  /*0b00*/  DADD R8, R32, 2 ;  /* 0x4000000020087429 */ /* 0x000fd60000000000 */
.L_x_23:
[----:B------:R-:W-:Y:S05]  /*0b10*/  BSYNC.RECONVERGENT B0 ;  /* 0x0000000000007941 */ /* 0x000fea0003800200 */
.L_x_22:
[----:B------:R-:W-:-:S05]  /*0b20*/  IMAD.WIDE R16, R4, 0x4, R10 ;  /* 0x0000000404107825 */ /* 0x000fca00078e020a */
[----:B------:R-:W2:Y:S01]  /*0b30*/  LDG.E R0, desc[UR8][R16.64] ;  /* 0x0000000810007981 */ /* 0x000ea2000c1e1900 */
[----:B------:R-:W0:Y:S01]  /*0b40*/  F2F.F64.F32 R30, R30 ;  /* 0x0000001e001e7310 */ /* 0x000e220000201800 */
[----:B------:R-:W-:Y:S01]  /*0b50*/  FSETP.NEU.AND P0, PT, R28, 1, PT ;  /* 0x3f8000001c00780b */ /* 0x000fe20003f0d000 */
[----:B------:R-:W-:Y:S03]  /*0b60*/  BSSY.RECONVERGENT B0, `(.L_x_25) ;  /* 0x000000a000007945 */ /* 0x000fe60003800200 */
[----:B------:R-:W-:Y:S02]  /*0b70*/  FSEL R14, R8, RZ, P0 ;  /* 0x000000ff080e7208 */ /* 0x000fe40000000000 */
[----:B------:R-:W-:-:S06]  /*0b80*/  FSEL R15, R9, 1.875, P0 ;  /* 0x3ff00000090f7808 */ /* 0x000fcc0000000000 */
[----:B0-----:R-:W-:-:S06]  /*0b90*/  DADD R14, R30, R14 ;  /* 0x000000001e0e7229 */ /* 0x001fcc000000000e */
[----:B------:R-:W-:Y:S08]  /*0ba0*/  F2F.F32.F64 R29, R14 ;  /* 0x0000000e001d7310 */ /* 0x000ff00000301000 */
[----:B--2---:R-:W0:Y:S02]  /*0bb0*/  F2F.F64.F32 R32, R0 ;  /* 0x0000000000207310 */ /* 0x004e240000201800 */
[----:B0-----:R-:W-:-:S10]  /*0bc0*/  DADD R8, -RZ, |R32| ;  /* 0x00000000ff087229 */ /* 0x001fd40000000520 */
[----:B------:R-:W-:Y:S01]  /*0bd0*/  IMAD.MOV.U32 R12, RZ, RZ, R8 ;  /* 0x000000ffff0c7224 */ /* 0x000fe200078e0008 */
[----:B------:R-:W-:-:S07]  /*0be0*/  MOV R8, 0xc00 ;  /* 0x00000c0000087802 */ /* 0x000fce0000000f00 */
[----:B------:R-:W-:Y:S05]  /*0bf0*/  CALL.REL.NOINC `($_Z4normPfS_ffiiiiii$__internal_accurate_pow) ;  /* 0x0000001000407944 */ /* 0x000fea0003c00000 */
[----:B------:R-:W-:Y:S05]  /*0c00*/  BSYNC.RECONVERGENT B0 ;  /* 0x0000000000007941 */ /* 0x000fea0003800200 */
.L_x_25:
        /* <DEDUP_REMOVED lines=15> */
.L_x_28:
[----:B------:R-:W-:-:S11]  /*0d00*/  DADD R8, R32, 2 ;  /* 0x4000000020087429 */ /* 0x000fd60000000000 */
.L_x_27:
[----:B------:R-:W-:Y:S05]  /*0d10*/  BSYNC.RECONVERGENT B0 ;  /* 0x0000000000007941 */ /* 0x000fea0003800200 */
.L_x_26:
[----:B------:R-:W0:Y:S01]  /*0d20*/  F2F.F64.F32 R12, R29 ;  /* 0x0000001d000c7310 */ /* 0x000e220000201800 */
[----:B------:R-:W-:Y:S01]  /*0d30*/  FSETP.NEU.AND P0, PT, R0, 1, PT ;  /* 0x3f8000000000780b */ /* 0x000fe20003f0d000 */
[----:B------:R-:W-:Y:S01]  /*0d40*/  UIADD3 UR5, UPT, UPT, UR5, 0x4, URZ ;  /* 0x0000000405057890 */ /* 0x000fe2000fffe0ff */
[----:B------:R-:W-:Y:S01]  /*0d50*/  MOV R0, UR4 ;  /* 0x0000000400007c02 */ /* 0x000fe20008000f00 */
[----:B------:R-:W-:Y:S01]  /*0d60*/  IMAD.U32 R15, RZ, RZ, UR4 ;  /* 0x00000004ff0f7e24 */ /* 0x000fe2000f8e00ff */
[----:B------:R-:W-:Y:S01]  /*0d70*/  FSEL R8, R8, RZ, P0 ;  /* 0x000000ff08087208 */ /* 0x000fe20000000000 */
[----:B------:R-:W-:Y:S01]  /*0d80*/  UISETP.GE.AND UP0, UPT, UR5, UR10, UPT ;  /* 0x0000000a0500728c */ /* 0x000fe2000bf06270 */
[----:B------:R-:W-:Y:S01]  /*0d90*/  FSEL R9, R9, 1.875, P0 ;  /* 0x3ff0000009097808 */ /* 0x000fe20000000000 */
[----:B------:R-:W-:Y:S01]  /*0da0*/  IMAD R5, R0, 0x4, R5 ;  /* 0x0000000400057824 */ /* 0x000fe200078e0205 */
[----:B------:R-:W-:-:S04]  /*0db0*/  LEA R4, R15, R4, 0x2 ;  /* 0x000000040f047211 */ /* 0x000fc800078e10ff */
[----:B0-----:R-:W-:Y:S01]  /*0dc0*/  DADD R12, R12, R8 ;  /* 0x000000000c0c7229 */ /* 0x001fe20000000008 */
[----:B------:R-:W-:Y:S02]  /*0dd0*/  IMAD.U32 R9, RZ, RZ, UR4 ;  /* 0x00000004ff097e24 */ /* 0x000fe4000f8e00ff */
[----:B------:R-:W-:-:S03]  /*0de0*/  IMAD.U32 R8, RZ, RZ, UR4 ;  /* 0x00000004ff087e24 */ /* 0x000fc6000f8e00ff */
[----:B------:R1:W4:Y:S01]  /*0df0*/  F2F.F32.F64 R28, R12 ;  /* 0x0000000c001c7310 */ /* 0x0003220000301000 */
[----:B------:R-:W-:Y:S02]  /*0e00*/  IMAD R2, R9, 0x4, R2 ;  /* 0x0000000409027824 */ /* 0x000fe400078e0202 */
[----:B------:R-:W-:Y:S01]  /*0e10*/  IMAD R3, R8, 0x4, R3 ;  /* 0x0000000408037824 */ /* 0x000fe200078e0203 */
[----:B------:R-:W-:Y:S06]  /*0e20*/  BRA.U !UP0, `(.L_x_29) ;  /* 0xfffffff508dc7547 */ /* 0x000fec000b83ffff */
.L_x_7:
[----:B------:R-:W2:Y:S01]  /*0e30*/  LDCU.64 UR4, c[0x0][0x3a0] ;  /* 0x00007400ff0477ac */ /* 0x000ea20008000a00 */
[----:B0-----:R-:W0:Y:S01]  /*0e40*/  LDC.64 R4, c[0x0][0x380] ;  /* 0x0000e000ff047b82 */ /* 0x001e220000000a00 */
[----:B--2---:R-:W-:Y:S01]  /*0e50*/  IMAD.U32 R0, RZ, RZ, UR4 ;  /* 0x00000004ff007e24 */ /* 0x004fe2000f8e00ff */
[----:B------:R-:W2:Y:S03]  /*0e60*/  LDCU UR4, c[0x0][0x398] ;  /* 0x00007300ff0477ac */ /* 0x000ea60008000800 */
[----:B------:R-:W-:-:S04]  /*0e70*/  IMAD R7, R0, UR14, R7 ;  /* 0x0000000e00077c24 */ /* 0x000fc8000f8e0207 */
[----:B------:R-:W-:-:S04]  /*0e80*/  IMAD R6, R7, UR5, R6 ;  /* 0x0000000507067c24 */ /* 0x000fc8000f8e0206 */
[----:B0-----:R-:W-:-:S05]  /*0e90*/  IMAD.WIDE R4, R6, 0x4, R4 ;  /* 0x0000000406047825 */ /* 0x001fca00078e0204 */
[----:B------:R0:W5:Y:S01]  /*0ea0*/  LDG.E R0, desc[UR8][R4.64] ;  /* 0x0000000804007981 */ /* 0x000162000c1e1900 */
[----:B--2---:R-:W-:Y:S01]  /*0eb0*/  I2FP.F32.S32 R3, UR4 ;  /* 0x0000000400037c45 */ /* 0x004fe20008201400 */
[----:B------:R-:W2:Y:S03]  /*0ec0*/  LDCU UR4, c[0x0][0x390] ;  /* 0x00007200ff0477ac */ /* 0x000ea60008000800 */
[----:B------:R-:W1:Y:S01]  /*0ed0*/  MUFU.RCP R2, R3 ;  /* 0x0000000300027308 */ /* 0x000e620000001000 */
[----:B--2---:R-:W-:Y:S02]  /*0ee0*/  IMAD.U32 R10, RZ, RZ, UR4 ;  /* 0x00000004ff0a7e24 */ /* 0x004fe4000f8e00ff */
[----:B-1----:R-:W-:-:S05]  /*0ef0*/  FFMA R7, -R3, R2, 1 ;  /* 0x3f80000003077423 */ /* 0x002fca0000000102 */
[----:B------:R-:W1:Y:S01]  /*0f00*/  FCHK P0, R10, R3 ;  /* 0x000000030a007302 */ /* 0x000e620000000000 */
[----:B------:R-:W-:-:S04]  /*0f10*/  FFMA R2, R2, R7, R2 ;  /* 0x0000000702027223 */ /* 0x000fc80000000002 */
[----:B------:R-:W-:-:S04]  /*0f20*/  FFMA R7, R2, UR4, RZ ;  /* 0x0000000402077c23 */ /* 0x000fc800080000ff */
[----:B------:R-:W-:-:S04]  /*0f30*/  FFMA R8, -R3, R7, UR4 ;  /* 0x0000000403087e23 */ /* 0x000fc80008000107 */
[----:B------:R-:W-:Y:S01]  /*0f40*/  FFMA R7, R2, R8, R7 ;  /* 0x0000000802077223 */ /* 0x000fe20000000007 */
[----:B01----:R-:W-:Y:S06]  /*0f50*/  @!P0 BRA `(.L_x_30) ;  /* 0x0000000000108947 */ /* 0x003fec0003800000 */
[----:B------:R-:W0:Y:S01]  /*0f60*/  LDCU UR4, c[0x0][0x390] ;  /* 0x00007200ff0477ac */ /* 0x000e220008000800 */
[----:B------:R-:W-:Y:S01]  /*0f70*/  MOV R4, 0xfa0 ;  /* 0x00000fa000047802 */ /* 0x000fe20000000f00 */
[----:B0-----:R-:W-:-:S07]  /*0f80*/  IMAD.U32 R2, RZ, RZ, UR4 ;  /* 0x00000004ff027e24 */ /* 0x001fce000f8e00ff */
[----:B---345:R-:W-:Y:S05]  /*0f90*/  CALL.REL.NOINC `($__internal_0_$__cuda_sm3x_div_rn_noftz_f32_slowpath) ;  /* 0x0000000400c07944 */ /* 0x038fea0003c00000 */
.L_x_30:
[----:B---34-:R-:W-:Y:S01]  /*0fa0*/  FFMA R28, R7, R28, 1 ;  /* 0x3f800000071c7423 */ /* 0x018fe2000000001c */
[----:B------:R-:W-:Y:S01]  /*0fb0*/  IMAD.MOV.U32 R13, RZ, RZ, 0x3a2c32e4 ;  /* 0x3a2c32e4ff0d7424 */ /* 0x000fe200078e00ff */
[----:B------:R-:W-:Y:S02]  /*0fc0*/  BSSY.RECONVERGENT B0, `(.L_x_31) ;  /* 0x000005a000007945 */ /* 0x000fe40003800200 */
[C---:B------:R-:W-:Y:S01]  /*0fd0*/  FMUL R3, |R28|.reuse, 16777216 ;  /* 0x4b8000001c037820 */ /* 0x040fe20000400200 */
[----:B------:R-:W-:-:S04]  /*0fe0*/  FSETP.GEU.AND P0, PT, |R28|, 1.175494350822287508e-38, PT ;  /* 0x008000001c00780b */ /* 0x000fc80003f0e200 */
[----:B------:R-:W-:-:S04]  /*0ff0*/  FSEL R3, R3, |R28|, !P0 ;  /* 0x4000001c03037208 */ /* 0x000fc80004000000 */
[----:B------:R-:W-:-:S04]  /*1000*/  IADD3 R2, PT, PT, R3, -0x3f3504f3, RZ ;  /* 0xc0cafb0d03027810 */ /* 0x000fc80007ffe0ff */
[----:B------:R-:W-:Y:S02]  /*1010*/  LOP3.LUT R4, R2, 0xff800000, RZ, 0xc0, !PT ;  /* 0xff80000002047812 */ /* 0x000fe400078ec0ff */
[----:B------:R-:W-:-:S03]  /*1020*/  FSEL R2, RZ, -24, P0 ;  /* 0xc1c00000ff027808 */ /* 0x000fc60000000000 */
[----:B------:R-:W-:-:S04]  /*1030*/  IMAD.IADD R3, R3, 0x1, -R4 ;  /* 0x0000000103037824 */ /* 0x000fc800078e0a04 */
[C---:B------:R-:W-:Y:S01]  /*1040*/  FADD R7, R3.reuse, 1 ;  /* 0x3f80000003077421 */ /* 0x040fe20000000000 */
[----:B------:R-:W-:Y:S01]  /*1050*/  FADD R5, R3, -1 ;  /* 0xbf80000003057421 */ /* 0x000fe20000000000 */
[----:B------:R-:W-:-:S03]  /*1060*/  I2FP.F32.S32 R3, R4 ;  /* 0x0000000400037245 */ /* 0x000fc60000201400 */
[----:B------:R-:W-:Y:S01]  /*1070*/  FADD R8, R5, R5 ;  /* 0x0000000505087221 */ /* 0x000fe20000000000 */
[----:B------:R-:W0:Y:S01]  /*1080*/  MUFU.RCP R7, R7 ;  /* 0x0000000700077308 */ /* 0x000e220000001000 */
[----:B------:R-:W-:Y:S02]  /*1090*/  FFMA R2, R3, 1.1920928955078125e-07, R2 ;  /* 0x3400000003027823 */ /* 0x000fe40000000002 */
[----:B0-----:R-:W-:-:S04]  /*10a0*/  FMUL R9, R7, R8 ;  /* 0x0000000807097220 */ /* 0x001fc80000400000 */
[----:B------:R-:W-:Y:S01]  /*10b0*/  FADD R8, R5, -R9 ;  /* 0x8000000905087221 */ /* 0x000fe20000000000 */
[C---:B------:R-:W-:Y:S01]  /*10c0*/  FMUL R4, R9.reuse, R9 ;  /* 0x0000000909047220 */ /* 0x040fe20000400000 */
[----:B------:R-:W-:Y:S02]  /*10d0*/  FFMA R11, R9, 1.4426950216293334961, R2 ;  /* 0x3fb8aa3b090b7823 */ /* 0x000fe40000000002 */
[----:B------:R-:W-:Y:S01]  /*10e0*/  FADD R8, R8, R8 ;  /* 0x0000000808087221 */ /* 0x000fe20000000000 */
[----:B------:R-:W-:Y:S01]  /*10f0*/  FFMA R3, R4, R13, 0.0032181653659790754318 ;  /* 0x3b52e7db04037423 */ /* 0x000fe2000000000d */
[----:B------:R-:W-:Y:S02]  /*1100*/  FADD R2, R2, -R11 ;  /* 0x8000000b02027221 */ /* 0x000fe40000000000 */
[----:B------:R-:W-:Y:S01]  /*1110*/  FFMA R8, R5, -R9, R8 ;  /* 0x8000000905087223 */ /* 0x000fe20000000008 */
[C---:B------:R-:W-:Y:S02]  /*1120*/  FFMA R5, R4.reuse, R3, 0.018033718690276145935 ;  /* 0x3c93bb7304057423 */ /* 0x040fe40000000003 */
[----:B------:R-:W0:Y:S01]  /*1130*/  LDC R3, c[0x0][0x394] ;  /* 0x0000e500ff037b82 */ /* 0x000e220000000800 */
[----:B------:R-:W-:Y:S01]  /*1140*/  FMUL R8, R7, R8 ;  /* 0x0000000807087220 */ /* 0x000fe20000400000 */
[----:B------:R-:W-:Y:S01]  /*1150*/  FFMA R7, R9, 1.4426950216293334961, R2 ;  /* 0x3fb8aa3b09077823 */ /* 0x000fe20000000002 */
[----:B------:R-:W-:-:S03]  /*1160*/  FFMA R5, R4, R5, 0.12022458761930465698 ;  /* 0x3df6384f04057423 */ /* 0x000fc60000000005 */
[----:B------:R-:W-:Y:S01]  /*1170*/  FFMA R2, R8, 1.4426950216293334961, R7 ;  /* 0x3fb8aa3b08027823 */ /* 0x000fe20000000007 */
[----:B------:R-:W-:-:S03]  /*1180*/  FMUL R4, R4, R5 ;  /* 0x0000000504047220 */ /* 0x000fc60000400000 */
[----:B------:R-:W-:Y:S01]  /*1190*/  FFMA R5, R9, 1.9251366722983220825e-08, R2 ;  /* 0x32a55e3409057823 */ /* 0x000fe20000000002 */
[----:B------:R-:W-:-:S04]  /*11a0*/  FMUL R2, R4, 3 ;  /* 0x4040000004027820 */ /* 0x000fc80000400000 */
[----:B------:R-:W-:-:S04]  /*11b0*/  FFMA R5, R8, R2, R5 ;  /* 0x0000000208057223 */ /* 0x000fc80000000005 */
[----:B------:R-:W-:Y:S01]  /*11c0*/  FFMA R4, R9, R4, R5 ;  /* 0x0000000409047223 */ /* 0x000fe20000000005 */
[----:B------:R-:W-:-:S03]  /*11d0*/  IMAD.MOV.U32 R9, RZ, RZ, 0x391fcb8e ;  /* 0x391fcb8eff097424 */ /* 0x000fc600078e00ff */
[----:B------:R-:W-:-:S04]  /*11e0*/  FADD R2, R11, R4 ;  /* 0x000000040b027221 */ /* 0x000fc80000000000 */
[----:B0-----:R-:W-:Y:S01]  /*11f0*/  FMUL R5, R2, R3 ;  /* 0x0000000302057220 */ /* 0x001fe20000400000 */
[----:B------:R-:W-:-:S03]  /*1200*/  FADD R11, -R11, R2 ;  /* 0x000000020b0b7221 */ /* 0x000fc60000000100 */
[----:B------:R-:W0:Y:S01]  /*1210*/  FRND R8, R5 ;  /* 0x0000000500087307 */ /* 0x000e220000201000 */
[----:B------:R-:W-:Y:S01]  /*1220*/  FADD R4, R4, -R11 ;  /* 0x8000000b04047221 */ /* 0x000fe20000000000 */
[-C--:B------:R-:W-:Y:S01]  /*1230*/  FFMA R7, R2, R3.reuse, -R5 ;  /* 0x0000000302077223 */ /* 0x080fe20000000805 */
[C---:B------:R-:W-:Y:S02]  /*1240*/  FSETP.GT.AND P1, PT, |R5|.reuse, 152, PT ;  /* 0x431800000500780b */ /* 0x040fe40003f24200 */
[C---:B------:R-:W-:Y:S01]  /*1250*/  FSETP.GEU.AND P2, PT, R5.reuse, RZ, PT ;  /* 0x000000ff0500720b */ /* 0x040fe20003f4e000 */
[----:B------:R-:W-:Y:S02]  /*1260*/  FFMA R4, R4, R3, R7 ;  /* 0x0000000304047223 */ /* 0x000fe40000000007 */
[----:B------:R1:W2:Y:S01]  /*1270*/  F2I.NTZ R2, R5 ;  /* 0x0000000500027305 */ /* 0x0002a20000203100 */
[----:B0-----:R-:W-:Y:S01]  /*1280*/  FADD R7, R5, -R8 ;  /* 0x8000000805077221 */ /* 0x001fe20000000000 */
[----:B------:R-:W-:Y:S01]  /*1290*/  FSETP.GT.AND P0, PT, R8, RZ, PT ;  /* 0x000000ff0800720b */ /* 0x000fe20003f04000 */
[----:B-1----:R-:W-:-:S02]  /*12a0*/  IMAD.MOV.U32 R5, RZ, RZ, 0x3f800000 ;  /* 0x3f800000ff057424 */ /* 0x002fc400078e00ff */
[----:B------:R-:W-:-:S04]  /*12b0*/  FADD R4, R4, R7 ;  /* 0x0000000704047221 */ /* 0x000fc80000000000 */
[----:B------:R-:W-:Y:S01]  /*12c0*/  FFMA R7, R4, R9, 0.0013391353422775864601 ;  /* 0x3aaf85ed04077423 */ /* 0x000fe20000000009 */
[----:B------:R-:W-:Y:S02]  /*12d0*/  SEL R9, RZ, 0x83000000, P0 ;  /* 0x83000000ff097807 */ /* 0x000fe40000000000 */
[----:B------:R-:W-:Y:S01]  /*12e0*/  FSETP.NEU.AND P0, PT, R28, 1, PT ;  /* 0x3f8000001c00780b */ /* 0x000fe20003f0d000 */
[----:B------:R-:W-:Y:S01]  /*12f0*/  FFMA R7, R4, R7, 0.0096188392490148544312 ;  /* 0x3c1d985604077423 */ /* 0x000fe20000000007 */
[----:B--2---:R-:W-:Y:S01]  /*1300*/  LEA R2, R2, -R9, 0x17 ;  /* 0x8000000902027211 */ /* 0x004fe200078eb8ff */
[----:B------:R-:W-:Y:S01]  /*1310*/  VIADD R8, R9, 0x7f000000 ;  /* 0x7f00000009087836 */ /* 0x000fe20000000000 */
[----:B------:R-:W-:Y:S01]  /*1320*/  FSETP.EQ.OR P0, PT, R3, RZ, !P0 ;  /* 0x000000ff0300720b */ /* 0x000fe20004702400 */
[----:B------:R-:W-:-:S04]  /*1330*/  FFMA R7, R4, R7, 0.055503588169813156128 ;  /* 0x3d6357bb04077423 */ /* 0x000fc80000000007 */
[----:B------:R-:W-:-:S04]  /*1340*/  FFMA R7, R4, R7, 0.24022644758224487305 ;  /* 0x3e75fdec04077423 */ /* 0x000fc80000000007 */
[----:B------:R-:W-:-:S04]  /*1350*/  FFMA R7, R4, R7, 0.69314718246459960938 ;  /* 0x3f31721804077423 */ /* 0x000fc80000000007 */
[----:B------:R-:W-:-:S04]  /*1360*/  FFMA R7, R4, R7, 1 ;  /* 0x3f80000004077423 */ /* 0x000fc80000000007 */
[----:B------:R-:W-:-:S04]  /*1370*/  FMUL R7, R7, R8 ;  /* 0x0000000807077220 */ /* 0x000fc80000400000 */
[----:B------:R-:W-:Y:S01]  /*1380*/  FMUL R8, R7, R2 ;  /* 0x0000000207087220 */ /* 0x000fe20000400000 */
[----:B------:R-:W-:Y:S01]  /*1390*/  @P1 FSEL R8, RZ, +INF , !P2 ;  /* 0x7f800000ff081808 */ /* 0x000fe20005000000 */
[----:B------:R-:W-:Y:S06]  /*13a0*/  @P0 BRA `(.L_x_32) ;  /* 0x00000000006c0947 */ /* 0x000fec0003800000 */
[----:B------:R-:W-:-:S04]  /*13b0*/  FSETP.NAN.AND P0, PT, |R3|, |R3|, PT ;  /* 0x400000030300720b */ /* 0x000fc80003f08200 */
[----:B------:R-:W-:-:S13]  /*13c0*/  FSETP.NUM.AND P0, PT, |R28|, |R28|, !P0 ;  /* 0x4000001c1c00720b */ /* 0x000fda0004707200 */
[----:B------:R-:W-:Y:S01]  /*13d0*/  @!P0 FADD R5, R28, R3 ;  /* 0x000000031c058221 */ /* 0x000fe20000000000 */
[----:B------:R-:W-:Y:S06]  /*13e0*/  @!P0 BRA `(.L_x_32) ;  /* 0x00000000005c8947 */ /* 0x000fec0003800000 */
[----:B------:R-:W-:Y:S01]  /*13f0*/  FMUL R4, R3, 0.5 ;  /* 0x3f00000003047820 */ /* 0x000fe20000400000 */
[----:B------:R-:W-:-:S04]  /*1400*/  FSETP.NEU.AND P0, PT, |R28|, +INF , PT ;  /* 0x7f8000001c00780b */ /* 0x000fc80003f0d200 */
[----:B------:R-:W-:Y:S01]  /*1410*/  FSETP.NEU.AND P0, PT, R28, RZ, P0 ;  /* 0x000000ff1c00720b */ /* 0x000fe2000070d000 */
[----:B------:R-:W0:Y:S03]  /*1420*/  FRND.TRUNC R4, R4 ;  /* 0x0000000400047307 */ /* 0x000e26000020d000 */
[----:B------:R-:W-:Y:S01]  /*1430*/  FSETP.GEU.OR P1, PT, R3, RZ, P0 ;  /* 0x000000ff0300720b */ /* 0x000fe2000072e400 */
[----:B0-----:R-:W-:-:S04]  /*1440*/  FADD R2, R4, R4 ;  /* 0x0000000404027221 */ /* 0x001fc80000000000 */
[----:B------:R-:W-:-:S04]  /*1450*/  FADD R7, -R2, R3 ;  /* 0x0000000302077221 */ /* 0x000fc80000000100 */
[----:B------:R-:W-:Y:S01]  /*1460*/  @!P0 FADD R2, R28, R28 ;  /* 0x0000001c1c028221 */ /* 0x000fe20000000000 */
[----:B------:R-:W-:-:S04]  /*1470*/  FSETP.NEU.AND P2, PT, |R7|, 1, !P0 ;  /* 0x3f8000000700780b */ /* 0x000fc8000474d200 */
[----:B------:R-:W-:-:S09]  /*1480*/  @!P1 LOP3.LUT R2, R2, 0x7f800000, RZ, 0x3c, !PT ;  /* 0x7f80000002029812 */ /* 0x000fd200078e3cff */
[----:B------:R-:W-:-:S05]  /*1490*/  @P2 LOP3.LUT R2, R2, 0x7fffffff, RZ, 0xc0, !PT ;  /* 0x7fffffff02022812 */ /* 0x000fca00078ec0ff */
[----:B------:R-:W-:Y:S01]  /*14a0*/  @!P0 IMAD.MOV.U32 R5, RZ, RZ, R2 ;  /* 0x000000ffff058224 */ /* 0x000fe200078e0002 */
[----:B------:R-:W-:Y:S06]  /*14b0*/  @!P0 BRA `(.L_x_32) ;  /* 0x0000000000288947 */ /* 0x000fec0003800000 */
[----:B------:R-:W-:Y:S02]  /*14c0*/  FSETP.NEU.AND P0, PT, |R3|, +INF , PT ;  /* 0x7f8000000300780b */ /* 0x000fe40003f0d200 */
[----:B------:R-:W-:-:S13]  /*14d0*/  FSETP.EQ.AND P1, PT, R28, -1, PT ;  /* 0xbf8000001c00780b */ /* 0x000fda0003f22000 */
[----:B------:R-:W-:Y:S05]  /*14e0*/  @!P0 BRA P1, `(.L_x_32) ;  /* 0x00000000001c8947 */ /* 0x000fea0000800000 */
[----:B------:R-:W-:Y:S01]  /*14f0*/  FSETP.GEU.AND P1, PT, R28, RZ, PT ;  /* 0x000000ff1c00720b */ /* 0x000fe20003f2e000 */
[----:B------:R-:W-:-:S12]  /*1500*/  IMAD.MOV.U32 R5, RZ, RZ, R8 ;  /* 0x000000ffff057224 */ /* 0x000fd800078e0008 */
[----:B------:R-:W0:Y:S01]  /*1510*/  @!P1 FRND.FLOOR R2, R3 ;  /* 0x0000000300029307 */ /* 0x000e220000205000 */
[----:B------:R-:W-:Y:S02]  /*1520*/  @!P1 FSETP.NEU.AND P2, PT, |R7|, 1, PT ;  /* 0x3f8000000700980b */ /* 0x000fe40003f4d200 */
[----:B0-----:R-:W-:Y:S02]  /*1530*/  @!P1 FSETP.NEU.AND P0, PT, R2, R3, PT ;  /* 0x000000030200920b */ /* 0x001fe40003f0d000 */
[----:B------:R-:W-:-:S04]  /*1540*/  @!P1 FSEL R2, R8, -R8, P2 ;  /* 0x8000000808029208 */ /* 0x000fc80001000000 */
[----:B------:R-:W-:-:S07]  /*1550*/  @!P1 FSEL R5, R2, +QNAN , !P0 ;  /* 0x7fffffff02059808 */ /* 0x000fce0004000000 */
.L_x_32:
[----:B------:R-:W-:Y:S05]  /*1560*/  BSYNC.RECONVERGENT B0 ;  /* 0x0000000000007941 */ /* 0x000fea0003800200 */
.L_x_31:
[----:B------:R-:W0:Y:S01]  /*1570*/  MUFU.RCP R2, R5 ;  /* 0x0000000500027308 */ /* 0x000e220000001000 */
[----:B------:R-:W-:Y:S07]  /*1580*/  BSSY.RECONVERGENT B0, `(.L_x_33) ;  /* 0x000000d000007945 */ /* 0x000fee0003800200 */
[----:B-----5:R-:W1:Y:S01]  /*1590*/  FCHK P0, R0, R5 ;  /* 0x0000000500007302 */ /* 0x020e620000000000 */
[----:B0-----:R-:W-:-:S04]  /*15a0*/  FFMA R3, R2, -R5, 1 ;  /* 0x3f80000002037423 */ /* 0x001fc80000000805 */
[----:B------:R-:W-:-:S04]  /*15b0*/  FFMA R3, R2, R3, R2 ;  /* 0x0000000302037223 */ /* 0x000fc80000000002 */
[----:B------:R-:W-:-:S04]  /*15c0*/  FFMA R2, R0, R3, RZ ;  /* 0x0000000300027223 */ /* 0x000fc800000000ff */
[----:B------:R-:W-:-:S04]  /*15d0*/  FFMA R4, R2, -R5, R0 ;  /* 0x8000000502047223 */ /* 0x000fc80000000000 */
[----:B------:R-:W-:Y:S01]  /*15e0*/  FFMA R9, R3, R4, R2 ;  /* 0x0000000403097223 */ /* 0x000fe20000000002 */
[----:B-1----:R-:W-:Y:S06]  /*15f0*/  @!P0 BRA `(.L_x_34) ;  /* 0x0000000000148947 */ /* 0x002fec0003800000 */
[----:B------:R-:W-:Y:S01]  /*1600*/  IMAD.MOV.U32 R2, RZ, RZ, R0 ;  /* 0x000000ffff027224 */ /* 0x000fe200078e0000 */
[----:B------:R-:W-:Y:S02]  /*1610*/  MOV R3, R5 ;  /* 0x0000000500037202 */ /* 0x000fe40000000f00 */
[----:B------:R-:W-:-:S07]  /*1620*/  MOV R4, 0x1640 ;  /* 0x0000164000047802 */ /* 0x000fce0000000f00 */
[----:B------:R-:W-:Y:S05]  /*1630*/  CALL.REL.NOINC `($__internal_0_$__cuda_sm3x_div_rn_noftz_f32_slowpath) ;  /* 0x0000000000187944 */ /* 0x000fea0003c00000 */
[----:B------:R-:W-:-:S07]  /*1640*/  IMAD.MOV.U32 R9, RZ, RZ, R7 ;  /* 0x000000ffff097224 */ /* 0x000fce00078e0007 */
.L_x_34:
[----:B------:R-:W-:Y:S05]  /*1650*/  BSYNC.RECONVERGENT B0 ;  /* 0x0000000000007941 */ /* 0x000fea0003800200 */
.L_x_33:
[----:B------:R-:W0:Y:S02]  /*1660*/  LDC.64 R2, c[0x0][0x388] ;  /* 0x0000e200ff027b82 */ /* 0x000e240000000a00 */
[----:B0-----:R-:W-:-:S05]  /*1670*/  IMAD.WIDE R6, R6, 0x4, R2 ;  /* 0x0000000406067825 */ /* 0x001fca00078e0202 */
[----:B------:R-:W-:Y:S01]  /*1680*/  STG.E desc[UR8][R6.64], R9 ;  /* 0x0000000906007986 */ /* 0x000fe2000c101908 */
[----:B------:R-:W-:Y:S05]  /*1690*/  EXIT ;  /* 0x000000000000794d */ /* 0x000fea0003800000 */
        .weak           $__internal_0_$__cuda_sm3x_div_rn_noftz_f32_slowpath
        .type           $__internal_0_$__cuda_sm3x_div_rn_noftz_f32_slowpath,@function
        .size           $__internal_0_$__cuda_sm3x_div_rn_noftz_f32_slowpath,($_Z4normPfS_ffiiiiii$__internal_accurate_pow - $__internal_0_$__cuda_sm3x_div_rn_noftz_f32_slowpath)
$__internal_0_$__cuda_sm3x_div_rn_noftz_f32_slowpath:
[----:B------:R-:W-:Y:S01]  /*16a0*/  SHF.R.U32.HI R7, RZ, 0x17, R3 ;  /* 0x00000017ff077819 */ /* 0x000fe20000011603 */
[----:B------:R-:W-:Y:S01]  /*16b0*/  BSSY.RECONVERGENT B1, `(.L_x_35) ;  /* 0x0000062000017945 */ /* 0x000fe20003800200 */
[----:B------:R-:W-:Y:S02]  /*16c0*/  SHF.R.U32.HI R5, RZ, 0x17, R2 ;  /* 0x00000017ff057819 */ /* 0x000fe40000011602 */
[----:B------:R-:W-:Y:S02]  /*16d0*/  LOP3.LUT R12, R7, 0xff, RZ, 0xc0, !PT ;  /* 0x000000ff070c7812 */ /* 0x000fe400078ec0ff */
[----:B------:R-:W-:-:S03]  /*16e0*/  LOP3.LUT R10, R5, 0xff, RZ, 0xc0, !PT ;  /* 0x000000ff050a7812 */ /* 0x000fc600078ec0ff */
[----:B------:R-:W-:Y:S02]  /*16f0*/  VIADD R8, R12, 0xffffffff ;  /* 0xffffffff0c087836 */ /* 0x000fe40000000000 */
[----:B------:R-:W-:-:S03]  /*1700*/  VIADD R7, R10, 0xffffffff ;  /* 0xffffffff0a077836 */ /* 0x000fc60000000000 */
[----:B------:R-:W-:-:S04]  /*1710*/  ISETP.GT.U32.AND P0, PT, R8, 0xfd, PT ;  /* 0x000000fd0800780c */ /* 0x000fc80003f04070 */
[----:B------:R-:W-:-:S13]  /*1720*/  ISETP.GT.U32.OR P0, PT, R7, 0xfd, P0 ;  /* 0x000000fd0700780c */ /* 0x000fda0000704470 */
[----:B------:R-:W-:Y:S01]  /*1730*/  @!P0 IMAD.MOV.U32 R5, RZ, RZ, RZ ;  /* 0x000000ffff058224 */ /* 0x000fe200078e00ff */
[----:B------:R-:W-:Y:S06]  /*1740*/  @!P0 BRA `(.L_x_36) ;  /* 0x00000000005c8947 */ /* 0x000fec0003800000 */
[----:B------:R-:W-:Y:S02]  /*1750*/  FSETP.GTU.FTZ.AND P0, PT, |R2|, +INF , PT ;  /* 0x7f8000000200780b */ /* 0x000fe40003f1c200 */
[----:B------:R-:W-:-:S04]  /*1760*/  FSETP.GTU.FTZ.AND P1, PT, |R3|, +INF , PT ;  /* 0x7f8000000300780b */ /* 0x000fc80003f3c200 */
[----:B------:R-:W-:-:S13]  /*1770*/  PLOP3.LUT P0, PT, P0, P1, PT, 0xf8, 0x8f ;  /* 0x00000000008f781c */ /* 0x000fda0000703f70 */
[----:B------:R-:W-:Y:S05]  /*1780*/  @P0 BRA `(.L_x_37) ;  /* 0x00000004004c0947 */ /* 0x000fea0003800000 */
[----:B------:R-:W-:-:S13]  /*1790*/  LOP3.LUT P0, RZ, R3, 0x7fffffff, R2, 0xc8, !PT ;  /* 0x7fffffff03ff7812 */ /* 0x000fda000780c802 */
[----:B------:R-:W-:Y:S05]  /*17a0*/  @!P0 BRA `(.L_x_38) ;  /* 0x00000004003c8947 */ /* 0x000fea0003800000 */
[C---:B------:R-:W-:Y:S02]  /*17b0*/  FSETP.NEU.FTZ.AND P2, PT, |R2|.reuse, +INF , PT ;  /* 0x7f8000000200780b */ /* 0x040fe40003f5d200 */
[----:B------:R-:W-:Y:S02]  /*17c0*/  FSETP.NEU.FTZ.AND P1, PT, |R3|, +INF , PT ;  /* 0x7f8000000300780b */ /* 0x000fe40003f3d200 */
[----:B------:R-:W-:-:S11]  /*17d0*/  FSETP.NEU.FTZ.AND P0, PT, |R2|, +INF , PT ;  /* 0x7f8000000200780b */ /* 0x000fd60003f1d200 */
[----:B------:R-:W-:Y:S05]  /*17e0*/  @!P1 BRA !P2, `(.L_x_38) ;  /* 0x00000004002c9947 */ /* 0x000fea0005000000 */
[----:B------:R-:W-:-:S04]  /*17f0*/  LOP3.LUT P2, RZ, R2, 0x7fffffff, RZ, 0xc0, !PT ;  /* 0x7fffffff02ff7812 */ /* 0x000fc8000784c0ff */
[----:B------:R-:W-:-:S13]  /*1800*/  PLOP3.LUT P1, PT, P1, P2, PT, 0x2f, 0xf2 ;  /* 0x0000000000f2781c */ /* 0x000fda0000f24577 */
[----:B------:R-:W-:Y:S05]  /*1810*/  @P1 BRA `(.L_x_39) ;  /* 0x0000000400181947 */ /* 0x000fea0003800000 */
[----:B------:R-:W-:-:S04]  /*1820*/  LOP3.LUT P1, RZ, R3, 0x7fffffff, RZ, 0xc0, !PT ;  /* 0x7fffffff03ff7812 */ /* 0x000fc8000782c0ff */
[----:B------:R-:W-:-:S13]  /*1830*/  PLOP3.LUT P0, PT, P0, P1, PT, 0x2f, 0xf2 ;  /* 0x0000000000f2781c */ /* 0x000fda0000702577 */
[----:B------:R-:W-:Y:S05]  /*1840*/  @P0 BRA `(.L_x_40) ;  /* 0x0000000400000947 */ /* 0x000fea0003800000 */
[----:B------:R-:W-:Y:S02]  /*1850*/  ISETP.GE.AND P0, PT, R7, RZ, PT ;  /* 0x000000ff0700720c */ /* 0x000fe40003f06270 */
[----:B------:R-:W-:-:S11]  /*1860*/  ISETP.GE.AND P1, PT, R8, RZ, PT ;  /* 0x000000ff0800720c */ /* 0x000fd60003f26270 */
[----:B------:R-:W-:Y:S01]  /*1870*/  @P0 MOV R5, RZ ;  /* 0x000000ff00050202 */ /* 0x000fe20000000f00 */
[----:B------:R-:W-:Y:S02]  /*1880*/  @!P0 IMAD.MOV.U32 R5, RZ, RZ, -0x40 ;  /* 0xffffffc0ff058424 */ /* 0x000fe400078e00ff */
[----:B------:R-:W-:Y:S01]  /*1890*/  @!P0 FFMA R2, R2, 1.84467440737095516160e+19, RZ ;  /* 0x5f80000002028823 */ /* 0x000fe200000000ff */
[----:B------:R-:W-:Y:S01]  /*18a0*/  @!P1 FFMA R3, R3, 1.84467440737095516160e+19, RZ ;  /* 0x5f80000003039823 */ /* 0x000fe200000000ff */
[----:B------:R-:W-:-:S07]  /*18b0*/  @!P1 VIADD R5, R5, 0x40 ;  /* 0x0000004005059836 */ /* 0x000fce0000000000 */
.L_x_36:
[----:B------:R-:W-:Y:S01]  /*18c0*/  LEA R8, R12, 0xc0800000, 0x17 ;  /* 0xc08000000c087811 */ /* 0x000fe200078eb8ff */
[----:B------:R-:W-:Y:S04]  /*18d0*/  BSSY.RECONVERGENT B2, `(.L_x_41) ;  /* 0x0000036000027945 */ /* 0x000fe80003800200 */
[----:B------:R-:W-:Y:S02]  /*18e0*/  IMAD.IADD R8, R3, 0x1, -R8 ;  /* 0x0000000103087824 */ /* 0x000fe400078e0a08 */
[----:B------:R-:W-:Y:S02]  /*18f0*/  VIADD R3, R10, 0xffffff81 ;  /* 0xffffff810a037836 */ /* 0x000fe40000000000 */
[----:B------:R0:W1:Y:S01]  /*1900*/  MUFU.RCP R7, R8 ;  /* 0x0000000800077308 */ /* 0x0000620000001000 */
[----:B------:R-:W-:Y:S01]  /*1910*/  FADD.FTZ R9, -R8, -RZ ;  /* 0x800000ff08097221 */ /* 0x000fe20000010100 */
[C---:B------:R-:W-:Y:S01]  /*1920*/  IMAD R2, R3.reuse, -0x800000, R2 ;  /* 0xff80000003027824 */ /* 0x040fe200078e0202 */
[----:B0-----:R-:W-:-:S04]  /*1930*/  IADD3 R8, PT, PT, R3, 0x7f, -R12 ;  /* 0x0000007f03087810 */ /* 0x001fc80007ffe80c */
[----:B------:R-:W-:Y:S01]  /*1940*/  IADD3 R8, PT, PT, R8, R5, RZ ;  /* 0x0000000508087210 */ /* 0x000fe20007ffe0ff */
[----:B-1----:R-:W-:-:S04]  /*1950*/  FFMA R10, R7, R9, 1 ;  /* 0x3f800000070a7423 */ /* 0x002fc80000000009 */
[----:B------:R-:W-:-:S04]  /*1960*/  FFMA R14, R7, R10, R7 ;  /* 0x0000000a070e7223 */ /* 0x000fc80000000007 */
[----:B------:R-:W-:-:S04]  /*1970*/  FFMA R7, R2, R14, RZ ;  /* 0x0000000e02077223 */ /* 0x000fc800000000ff */
[----:B------:R-:W-:-:S04]  /*1980*/  FFMA R10, R9, R7, R2 ;  /* 0x00000007090a7223 */ /* 0x000fc80000000002 */
[----:B------:R-:W-:-:S04]  /*1990*/  FFMA R11, R14, R10, R7 ;  /* 0x0000000a0e0b7223 */ /* 0x000fc80000000007 */
[----:B------:R-:W-:-:S04]  /*19a0*/  FFMA R10, R9, R11, R2 ;  /* 0x0000000b090a7223 */ /* 0x000fc80000000002 */
[----:B------:R-:W-:-:S05]  /*19b0*/  FFMA R7, R14, R10, R11 ;  /* 0x0000000a0e077223 */ /* 0x000fca000000000b */
[----:B------:R-:W-:-:S04]  /*19c0*/  SHF.R.U32.HI R2, RZ, 0x17, R7 ;  /* 0x00000017ff027819 */ /* 0x000fc80000011607 */
[----:B------:R-:W-:-:S05]  /*19d0*/  LOP3.LUT R2, R2, 0xff, RZ, 0xc0, !PT ;  /* 0x000000ff02027812 */ /* 0x000fca00078ec0ff */
[----:B------:R-:W-:-:S04]  /*19e0*/  IMAD.IADD R9, R2, 0x1, R8 ;  /* 0x0000000102097824 */ /* 0x000fc800078e0208 */
[----:B------:R-:W-:-:S05]  /*19f0*/  VIADD R2, R9, 0xffffffff ;  /* 0xffffffff09027836 */ /* 0x000fca0000000000 */
[----:B------:R-:W-:-:S13]  /*1a00*/  ISETP.GE.U32.AND P0, PT, R2, 0xfe, PT ;  /* 0x000000fe0200780c */ /* 0x000fda0003f06070 */
[----:B------:R-:W-:Y:S05]  /*1a10*/  @!P0 BRA `(.L_x_42) ;  /* 0x0000000000808947 */ /* 0x000fea0003800000 */
[----:B------:R-:W-:-:S13]  /*1a20*/  ISETP.GT.AND P0, PT, R9, 0xfe, PT ;  /* 0x000000fe0900780c */ /* 0x000fda0003f04270 */
[----:B------:R-:W-:Y:S05]  /*1a30*/  @P0 BRA `(.L_x_43) ;  /* 0x00000000006c0947 */ /* 0x000fea0003800000 */
[----:B------:R-:W-:-:S13]  /*1a40*/  ISETP.GE.AND P0, PT, R9, 0x1, PT ;  /* 0x000000010900780c */ /* 0x000fda0003f06270 */
[----:B------:R-:W-:Y:S05]  /*1a50*/  @P0 BRA `(.L_x_44) ;  /* 0x0000000000740947 */ /* 0x000fea0003800000 */
[----:B------:R-:W-:Y:S02]  /*1a60*/  ISETP.GE.AND P0, PT, R9, -0x18, PT ;  /* 0xffffffe80900780c */ /* 0x000fe40003f06270 */
[----:B------:R-:W-:-:S11]  /*1a70*/  LOP3.LUT R7, R7, 0x80000000, RZ, 0xc0, !PT ;  /* 0x8000000007077812 */ /* 0x000fd600078ec0ff */
[----:B------:R-:W-:Y:S05]  /*1a80*/  @!P0 BRA `(.L_x_44) ;  /* 0x0000000000688947 */ /* 0x000fea0003800000 */
[CCC-:B------:R-:W-:Y:S01]  /*1a90*/  FFMA.RZ R2, R14.reuse, R10.reuse, R11.reuse ;  /* 0x0000000a0e027223 */ /* 0x1c0fe2000000c00b */
[C---:B------:R-:W-:Y:S02]  /*1aa0*/  VIADD R8, R9.reuse, 0x20 ;  /* 0x0000002009087836 */ /* 0x040fe40000000000 */
[-CC-:B------:R-:W-:Y:S01]  /*1ab0*/  FFMA.RM R3, R14, R10.reuse, R11.reuse ;  /* 0x0000000a0e037223 */ /* 0x180fe2000000400b */
[C---:B------:R-:W-:Y:S02]  /*1ac0*/  ISETP.NE.AND P2, PT, R9.reuse, RZ, PT ;  /* 0x000000ff0900720c */ /* 0x040fe40003f45270 */
[----:B------:R-:W-:Y:S01]  /*1ad0*/  LOP3.LUT R5, R2, 0x7fffff, RZ, 0xc0, !PT ;  /* 0x007fffff02057812 */ /* 0x000fe200078ec0ff */
[----:B------:R-:W-:Y:S01]  /*1ae0*/  FFMA.RP R2, R14, R10, R11 ;  /* 0x0000000a0e027223 */ /* 0x000fe2000000800b */
[----:B------:R-:W-:Y:S01]  /*1af0*/  ISETP.NE.AND P1, PT, R9, RZ, PT ;  /* 0x000000ff0900720c */ /* 0x000fe20003f25270 */
[----:B------:R-:W-:Y:S01]  /*1b00*/  IMAD.MOV R9, RZ, RZ, -R9 ;  /* 0x000000ffff097224 */ /* 0x000fe200078e0a09 */
[----:B------:R-:W-:-:S02]  /*1b10*/  LOP3.LUT R5, R5, 0x800000, RZ, 0xfc, !PT ;  /* 0x0080000005057812 */ /* 0x000fc400078efcff */
[----:B------:R-:W-:Y:S02]  /*1b20*/  FSETP.NEU.FTZ.AND P0, PT, R2, R3, PT ;  /* 0x000000030200720b */ /* 0x000fe40003f1d000 */
[----:B------:R-:W-:Y:S02]  /*1b30*/  SHF.L.U32 R8, R5, R8, RZ ;  /* 0x0000000805087219 */ /* 0x000fe400000006ff */
[----:B------:R-:W-:Y:S02]  /*1b40*/  SEL R2, R9, RZ, P2 ;  /* 0x000000ff09027207 */ /* 0x000fe40001000000 */
[----:B------:R-:W-:Y:S02]  /*1b50*/  ISETP.NE.AND P1, PT, R8, RZ, P1 ;  /* 0x000000ff0800720c */ /* 0x000fe40000f25270 */
[----:B------:R-:W-:Y:S02]  /*1b60*/  SHF.R.U32.HI R2, RZ, R2, R5 ;  /* 0x00000002ff027219 */ /* 0x000fe40000011605 */
[----:B------:R-:W-:-:S02]  /*1b70*/  PLOP3.LUT P0, PT, P0, P1, PT, 0xf8, 0x8f ;  /* 0x00000000008f781c */ /* 0x000fc40000703f70 */
[----:B------:R-:W-:Y:S02]  /*1b80*/  SHF.R.U32.HI R8, RZ, 0x1, R2 ;  /* 0x00000001ff087819 */ /* 0x000fe40000011602 */
[----:B------:R-:W-:-:S04]  /*1b90*/  SEL R3, RZ, 0x1, !P0 ;  /* 0x00000001ff037807 */ /* 0x000fc80004000000 */
[----:B------:R-:W-:-:S04]  /*1ba0*/  LOP3.LUT R3, R3, 0x1, R8, 0xf8, !PT ;  /* 0x0000000103037812 */ /* 0x000fc800078ef808 */
[----:B------:R-:W-:-:S04]  /*1bb0*/  LOP3.LUT R3, R3, R2, RZ, 0xc0, !PT ;  /* 0x0000000203037212 */ /* 0x000fc800078ec0ff */
[----:B------:R-:W-:-:S04]  /*1bc0*/  IADD3 R8, PT, PT, R8, R3, RZ ;  /* 0x0000000308087210 */ /* 0x000fc80007ffe0ff */
[----:B------:R-:W-:Y:S01]  /*1bd0*/  LOP3.LUT R7, R8, R7, RZ, 0xfc, !PT ;  /* 0x0000000708077212 */ /* 0x000fe200078efcff */
[----:B------:R-:W-:Y:S06]  /*1be0*/  BRA `(.L_x_44) ;  /* 0x0000000000107947 */ /* 0x000fec0003800000 */
.L_x_43:
[----:B------:R-:W-:-:S04]  /*1bf0*/  LOP3.LUT R7, R7, 0x80000000, RZ, 0xc0, !PT ;  /* 0x8000000007077812 */ /* 0x000fc800078ec0ff */
[----:B------:R-:W-:Y:S01]  /*1c00*/  LOP3.LUT R7, R7, 0x7f800000, RZ, 0xfc, !PT ;  /* 0x7f80000007077812 */ /* 0x000fe200078efcff */
[----:B------:R-:W-:Y:S06]  /*1c10*/  BRA `(.L_x_44) ;  /* 0x0000000000047947 */ /* 0x000fec0003800000 */
.L_x_42:
[----:B------:R-:W-:-:S07]  /*1c20*/  IMAD R7, R8, 0x800000, R7 ;  /* 0x0080000008077824 */ /* 0x000fce00078e0207 */
.L_x_44:
[----:B------:R-:W-:Y:S05]  /*1c30*/  BSYNC.RECONVERGENT B2 ;  /* 0x0000000000027941 */ /* 0x000fea0003800200 */
.L_x_41:
[----:B------:R-:W-:Y:S05]  /*1c40*/  BRA `(.L_x_45) ;  /* 0x0000000000207947 */ /* 0x000fea0003800000 */
.L_x_40:
[----:B------:R-:W-:-:S04]  /*1c50*/  LOP3.LUT R2, R3, 0x80000000, R2, 0x48, !PT ;  /* 0x8000000003027812 */ /* 0x000fc800078e4802 */
[----:B------:R-:W-:Y:S01]  /*1c60*/  LOP3.LUT R7, R2, 0x7f800000, RZ, 0xfc, !PT ;  /* 0x7f80000002077812 */ /* 0x000fe200078efcff */
[----:B------:R-:W-:Y:S06]  /*1c70*/  BRA `(.L_x_45) ;  /* 0x0000000000147947 */ /* 0x000fec0003800000 */
.L_x_39:
[----:B------:R-:W-:Y:S01]  /*1c80*/  LOP3.LUT R7, R3, 0x80000000, R2, 0x48, !PT ;  /* 0x8000000003077812 */ /* 0x000fe200078e4802 */
[----:B------:R-:W-:Y:S06]  /*1c90*/  BRA `(.L_x_45) ;  /* 0x00000000000c7947 */ /* 0x000fec0003800000 */
.L_x_38:
[----:B------:R-:W0:Y:S01]  /*1ca0*/  MUFU.RSQ R7, -QNAN ;  /* 0xffc0000000077908 */ /* 0x000e220000001400 */
[----:B------:R-:W-:Y:S05]  /*1cb0*/  BRA `(.L_x_45) ;  /* 0x0000000000047947 */ /* 0x000fea0003800000 */
.L_x_37:
[----:B------:R-:W-:-:S07]  /*1cc0*/  FADD.FTZ R7, R2, R3 ;  /* 0x0000000302077221 */ /* 0x000fce0000010000 */
.L_x_45:
[----:B------:R-:W-:Y:S05]  /*1cd0*/  BSYNC.RECONVERGENT B1 ;  /* 0x0000000000017941 */ /* 0x000fea0003800200 */
.L_x_35:
[----:B------:R-:W-:-:S04]  /*1ce0*/  IMAD.MOV.U32 R5, RZ, RZ, 0x0 ;  /* 0x00000000ff057424 */ /* 0x000fc800078e00ff */
[----:B0-----:R-:W-:Y:S05]  /*1cf0*/  RET.REL.NODEC R4 `(_Z4normPfS_ffiiiiii) ;  /* 0xffffffe004c07950 */ /* 0x001fea0003c3ffff */
        .type           $_Z4normPfS_ffiiiiii$__internal_accurate_pow,@function
        .size           $_Z4normPfS_ffiiiiii$__internal_accurate_pow,(.L_x_81 - $_Z4normPfS_ffiiiiii$__internal_accurate_pow)
$_Z4normPfS_ffiiiiii$__internal_accurate_pow:
[----:B------:R-:W-:Y:S01]  /*1d00*/  ISETP.GT.U32.AND P0, PT, R9, 0xfffff, PT ;  /* 0x000fffff0900780c */ /* 0x000fe20003f04070 */
[--C-:B------:R-:W-:Y:S01]  /*1d10*/  IMAD.MOV.U32 R13, RZ, RZ, R9.reuse ;  /* 0x000000ffff0d7224 */ /* 0x100fe200078e0009 */
[----:B------:R-:W-:Y:S01]  /*1d20*/  UMOV UR12, 0x7d2cafe2 ;  /* 0x7d2cafe2000c7882 */ /* 0x000fe20000000000 */
[----:B------:R-:W-:Y:S01]  /*1d30*/  UMOV UR13, 0x3eb0f5ff ;  /* 0x3eb0f5ff000d7882 */ /* 0x000fe20000000000 */
[----:B------:R-:W-:Y:S01]  /*1d40*/  SHF.R.U32.HI R9, RZ, 0x14, R9 ;  /* 0x00000014ff097819 */ /* 0x000fe20000011609 */
[----:B------:R-:W-:Y:S01]  /*1d50*/  UMOV UR16, 0x3b39803f ;  /* 0x3b39803f00107882 */ /* 0x000fe20000000000 */
[----:B------:R-:W-:-:S07]  /*1d60*/  UMOV UR17, 0x3c7abc9e ;  /* 0x3c7abc9e00117882 */ /* 0x000fce0000000000 */
[----:B------:R-:W-:-:S10]  /*1d70*/  @!P0 DMUL R18, R12, 1.80143985094819840000e+16 ;  /* 0x435000000c128828 */ /* 0x000fd40000000000 */
[----:B------:R-:W-:Y:S01]  /*1d80*/  @!P0 IMAD.MOV.U32 R13, RZ, RZ, R19 ;  /* 0x000000ffff0d8224 */ /* 0x000fe200078e0013 */
[----:B------:R-:W-:Y:S02]  /*1d90*/  @!P0 MOV R12, R18 ;  /* 0x00000012000c8202 */ /* 0x000fe40000000f00 */
[----:B------:R-:W-:Y:S02]  /*1da0*/  @!P0 LEA.HI R9, R19, 0xffffffca, RZ, 0xc ;  /* 0xffffffca13098811 */ /* 0x000fe400078f60ff */
[----:B------:R-:W-:Y:S01]  /*1db0*/  LOP3.LUT R13, R13, 0x800fffff, RZ, 0xc0, !PT ;  /* 0x800fffff0d0d7812 */ /* 0x000fe200078ec0ff */
[----:B------:R-:W-:-:S03]  /*1dc0*/  IMAD.MOV.U32 R20, RZ, RZ, R12 ;  /* 0x000000ffff147224 */ /* 0x000fc600078e000c */
[----:B------:R-:W-:-:S04]  /*1dd0*/  LOP3.LUT R13, R13, 0x3ff00000, RZ, 0xfc, !PT ;  /* 0x3ff000000d0d7812 */ /* 0x000fc800078efcff */
[----:B------:R-:W-:Y:S01]  /*1de0*/  ISETP.GE.U32.AND P1, PT, R13, 0x3ff6a09f, PT ;  /* 0x3ff6a09f0d00780c */ /* 0x000fe20003f26070 */
[----:B------:R-:W-:-:S12]  /*1df0*/  IMAD.MOV.U32 R21, RZ, RZ, R13 ;  /* 0x000000ffff157224 */ /* 0x000fd800078e000d */
[----:B------:R-:W-:-:S04]  /*1e00*/  @P1 VIADD R12, R21, 0xfff00000 ;  /* 0xfff00000150c1836 */ /* 0x000fc80000000000 */
[----:B------:R-:W-:Y:S01]  /*1e10*/  @P1 IMAD.MOV.U32 R21, RZ, RZ, R12 ;  /* 0x000000ffff151224 */ /* 0x000fe200078e000c */
[----:B------:R-:W-:-:S05]  /*1e20*/  MOV R12, RZ ;  /* 0x000000ff000c7202 */ /* 0x000fca0000000f00 */
[C---:B------:R-:W-:Y:S02]  /*1e30*/  DADD R22, R20.reuse, 1 ;  /* 0x3ff0000014167429 */ /* 0x040fe40000000000 */
[----:B------:R-:W-:-:S04]  /*1e40*/  DADD R20, R20, -1 ;  /* 0xbff0000014147429 */ /* 0x000fc80000000000 */
[----:B------:R-:W0:Y:S02]  /*1e50*/  MUFU.RCP64H R13, R23 ;  /* 0x00000017000d7308 */ /* 0x000e240000001800 */
[----:B0-----:R-:W-:-:S08]  /*1e60*/  DFMA R16, -R22, R12, 1 ;  /* 0x3ff000001610742b */ /* 0x001fd0000000010c */
[----:B------:R-:W-:-:S08]  /*1e70*/  DFMA R16, R16, R16, R16 ;  /* 0x000000101010722b */ /* 0x000fd00000000010 */
[----:B------:R-:W-:-:S08]  /*1e80*/  DFMA R16, R12, R16, R12 ;  /* 0x000000100c10722b */ /* 0x000fd0000000000c */
[----:B------:R-:W-:-:S08]  /*1e90*/  DMUL R12, R20, R16 ;  /* 0x00000010140c7228 */ /* 0x000fd00000000000 */
[----:B------:R-:W-:-:S08]  /*1ea0*/  DFMA R12, R20, R16, R12 ;  /* 0x00000010140c722b */ /* 0x000fd0000000000c */
[----:B------:R-:W-:Y:S02]  /*1eb0*/  DADD R14, R20, -R12 ;  /* 0x00000000140e7229 */ /* 0x000fe4000000080c */
[----:B------:R-:W-:-:S06]  /*1ec0*/  DMUL R22, R12, R12 ;  /* 0x0000000c0c167228 */ /* 0x000fcc0000000000 */
[----:B------:R-:W-:-:S08]  /*1ed0*/  DADD R14, R14, R14 ;  /* 0x000000000e0e7229 */ /* 0x000fd0000000000e */
[----:B------:R-:W-:Y:S01]  /*1ee0*/  DFMA R14, R20, -R12, R14 ;  /* 0x8000000c140e722b */ /* 0x000fe2000000000e */
[----:B------:R-:W-:Y:S02]  /*1ef0*/  IMAD.MOV.U32 R20, RZ, RZ, 0x41ad3b5a ;  /* 0x41ad3b5aff147424 */ /* 0x000fe400078e00ff */
[----:B------:R-:W-:-:S05]  /*1f00*/  IMAD.MOV.U32 R21, RZ, RZ, 0x3ed0f5d2 ;  /* 0x3ed0f5d2ff157424 */ /* 0x000fca00078e00ff */
[----:B------:R-:W-:Y:S02]  /*1f10*/  DMUL R14, R16, R14 ;  /* 0x0000000e100e7228 */ /* 0x000fe40000000000 */
[----:B------:R-:W-:Y:S01]  /*1f20*/  DFMA R20, R22, UR12, R20 ;  /* 0x0000000c16147c2b */ /* 0x000fe20008000014 */
[----:B------:R-:W-:Y:S01]  /*1f30*/  UMOV UR12, 0x75488a3f ;  /* 0x75488a3f000c7882 */ /* 0x000fe20000000000 */
[----:B------:R-:W-:-:S06]  /*1f40*/  UMOV UR13, 0x3ef3b20a ;  /* 0x3ef3b20a000d7882 */ /* 0x000fcc0000000000 */
[----:B------:R-:W-:Y:S01]  /*1f50*/  DFMA R20, R22, R20, UR12 ;  /* 0x0000000c16147e2b */ /* 0x000fe20008000014 */
        /* <DEDUP_REMOVED lines=14> */
[----:B------:R-:W-:-:S08]  /*2040*/  DFMA R16, R22, R20, UR12 ;  /* 0x0000000c16107e2b */ /* 0x000fd00008000014 */
[----:B------:R-:W-:Y:S01]  /*2050*/  DADD R18, -R16, UR12 ;  /* 0x0000000c10127e29 */ /* 0x000fe20008000100 */
[----:B------:R-:W-:Y:S01]  /*2060*/  UMOV UR12, 0xb9e7b0 ;  /* 0x00b9e7b0000c7882 */ /* 0x000fe20000000000 */
[----:B------:R-:W-:-:S06]  /*2070*/  UMOV UR13, 0x3c46a4cb ;  /* 0x3c46a4cb000d7882 */ /* 0x000fcc0000000000 */
[----:B------:R-:W-:Y:S02]  /*2080*/  DFMA R18, R22, R20, R18 ;  /* 0x000000141612722b */ /* 0x000fe40000000012 */
[----:B------:R-:W-:Y:S01]  /*2090*/  DMUL R20, R12, R12 ;  /* 0x0000000c0c147228 */ /* 0x000fe20000000000 */
[----:B------:R-:W-:Y:S02]  /*20a0*/  VIADD R23, R15, 0x100000 ;  /* 0x001000000f177836 */ /* 0x000fe40000000000 */
[----:B------:R-:W-:-:S03]  /*20b0*/  IMAD.MOV.U32 R22, RZ, RZ, R14 ;  /* 0x000000ffff167224 */ /* 0x000fc600078e000e */
[----:B------:R-:W-:Y:S01]  /*20c0*/  DADD R18, R18, -UR12 ;  /* 0x8000000c12127e29 */ /* 0x000fe20008000000 */
[----:B------:R-:W-:Y:S01]  /*20d0*/  UMOV UR12, 0x80000000 ;  /* 0x80000000000c7882 */ /* 0x000fe20000000000 */
[----:B------:R-:W-:Y:S01]  /*20e0*/  DFMA R24, R12, R12, -R20 ;  /* 0x0000000c0c18722b */ /* 0x000fe20000000814 */
[----:B------:R-:W-:-:S07]  /*20f0*/  UMOV UR13, 0x43300000 ;  /* 0x43300000000d7882 */ /* 0x000fce0000000000 */
[C---:B------:R-:W-:Y:S02]  /*2100*/  DFMA R22, R12.reuse, R22, R24 ;  /* 0x000000160c16722b */ /* 0x040fe40000000018 */
[----:B------:R-:W-:-:S08]  /*2110*/  DMUL R24, R12, R20 ;  /* 0x000000140c187228 */ /* 0x000fd00000000000 */
[----:B------:R-:W-:-:S08]  /*2120*/  DFMA R26, R12, R20, -R24 ;  /* 0x000000140c1a722b */ /* 0x000fd00000000818 */
[----:B------:R-:W-:Y:S02]  /*2130*/  DFMA R26, R14, R20, R26 ;  /* 0x000000140e1a722b */ /* 0x000fe4000000001a */
[----:B------:R-:W-:-:S06]  /*2140*/  DADD R20, R16, R18 ;  /* 0x0000000010147229 */ /* 0x000fcc0000000012 */
[----:B------:R-:W-:Y:S02]  /*2150*/  DFMA R22, R12, R22, R26 ;  /* 0x000000160c16722b */ /* 0x000fe4000000001a */
[----:B------:R-:W-:-:S08]  /*2160*/  DADD R26, R16, -R20 ;  /* 0x00000000101a7229 */ /* 0x000fd00000000814 */
[----:B------:R-:W-:Y:S02]  /*2170*/  DADD R26, R18, R26 ;  /* 0x00000000121a7229 */ /* 0x000fe4000000001a */
[----:B------:R-:W-:-:S08]  /*2180*/  DMUL R18, R20, R24 ;  /* 0x0000001814127228 */ /* 0x000fd00000000000 */
[----:B------:R-:W-:-:S08]  /*2190*/  DFMA R16, R20, R24, -R18 ;  /* 0x000000181410722b */ /* 0x000fd00000000812 */
[----:B------:R-:W-:-:S08]  /*21a0*/  DFMA R16, R20, R22, R16 ;  /* 0x000000161410722b */ /* 0x000fd00000000010 */
[----:B------:R-:W-:-:S08]  /*21b0*/  DFMA R26, R26, R24, R16 ;  /* 0x000000181a1a722b */ /* 0x000fd00000000010 */
[----:B------:R-:W-:-:S08]  /*21c0*/  DADD R20, R18, R26 ;  /* 0x0000000012147229 */ /* 0x000fd0000000001a */
[--C-:B------:R-:W-:Y:S02]  /*21d0*/  DADD R16, R12, R20.reuse ;  /* 0x000000000c107229 */ /* 0x100fe40000000014 */
[----:B------:R-:W-:-:S06]  /*21e0*/  DADD R18, R18, -R20 ;  /* 0x0000000012127229 */ /* 0x000fcc0000000814 */
[----:B------:R-:W-:Y:S02]  /*21f0*/  DADD R12, R12, -R16 ;  /* 0x000000000c0c7229 */ /* 0x000fe40000000810 */
[----:B------:R-:W-:-:S06]  /*2200*/  DADD R18, R26, R18 ;  /* 0x000000001a127229 */ /* 0x000fcc0000000012 */
[----:B------:R-:W-:-:S08]  /*2210*/  DADD R12, R20, R12 ;  /* 0x00000000140c7229 */ /* 0x000fd0000000000c */
[----:B------:R-:W-:Y:S01]  /*2220*/  DADD R18, R18, R12 ;  /* 0x0000000012127229 */ /* 0x000fe2000000000c */
[C---:B------:R-:W-:Y:S01]  /*2230*/  IADD3 R12, PT, PT, R9.reuse, -0x3ff, RZ ;  /* 0xfffffc01090c7810 */ /* 0x040fe20007ffe0ff */
[----:B------:R-:W-:Y:S02]  /*2240*/  @P1 VIADD R12, R9, 0xfffffc02 ;  /* 0xfffffc02090c1836 */ /* 0x000fe40000000000 */
[----:B------:R-:W-:-:S04]  /*2250*/  IMAD.MOV.U32 R13, RZ, RZ, 0x43300000 ;  /* 0x43300000ff0d7424 */ /* 0x000fc800078e00ff */
[----:B------:R-:W-:Y:S01]  /*2260*/  DADD R14, R14, R18 ;  /* 0x000000000e0e7229 */ /* 0x000fe20000000012 */
[----:B------:R-:W-:-:S06]  /*2270*/  LOP3.LUT R12, R12, 0x80000000, RZ, 0x3c, !PT ;  /* 0x800000000c0c7812 */ /* 0x000fcc00078e3cff */
[----:B------:R-:W-:Y:S01]  /*2280*/  DADD R18, R12, -UR12 ;  /* 0x8000000c0c127e29 */ /* 0x000fe20008000000 */
[----:B------:R-:W-:Y:S01]  /*2290*/  UMOV UR12, 0xfefa39ef ;  /* 0xfefa39ef000c7882 */ /* 0x000fe20000000000 */
[----:B------:R-:W-:Y:S01]  /*22a0*/  DADD R20, R16, R14 ;  /* 0x0000000010147229 */ /* 0x000fe2000000000e */
[----:B------:R-:W-:-:S07]  /*22b0*/  UMOV UR13, 0x3fe62e42 ;  /* 0x3fe62e42000d7882 */ /* 0x000fce0000000000 */
[--C-:B------:R-:W-:Y:S02]  /*22c0*/  DFMA R12, R18, UR12, R20.reuse ;  /* 0x0000000c120c7c2b */ /* 0x100fe40008000014 */
[----:B------:R-:W-:-:S06]  /*22d0*/  DADD R22, R16, -R20 ;  /* 0x0000000010167229 */ /* 0x000fcc0000000814 */
[----:B------:R-:W-:Y:S02]  /*22e0*/  DFMA R16, R18, -UR12, R12 ;  /* 0x8000000c12107c2b */ /* 0x000fe4000800000c */
[----:B------:R-:W-:-:S06]  /*22f0*/  DADD R22, R14, R22 ;  /* 0x000000000e167229 */ /* 0x000fcc0000000016 */
[----:B------:R-:W-:-:S08]  /*2300*/  DADD R16, -R20, R16 ;  /* 0x0000000014107229 */ /* 0x000fd00000000110 */
[----:B------:R-:W-:-:S08]  /*2310*/  DADD R16, R22, -R16 ;  /* 0x0000000016107229 */ /* 0x000fd00000000810 */
[----:B------:R-:W-:-:S08]  /*2320*/  DFMA R16, R18, UR16, R16 ;  /* 0x0000001012107c2b */ /* 0x000fd00008000010 */
[----:B------:R-:W-:-:S08]  /*2330*/  DADD R14, R12, R16 ;  /* 0x000000000c0e7229 */ /* 0x000fd00000000010 */
[----:B------:R-:W-:Y:S02]  /*2340*/  DADD R12, R12, -R14 ;  /* 0x000000000c0c7229 */ /* 0x000fe4000000080e */
[----:B------:R-:W-:-:S06]  /*2350*/  DMUL R18, R14, 2 ;  /* 0x400000000e127828 */ /* 0x000fcc0000000000 */
[----:B------:R-:W-:Y:S02]  /*2360*/  DADD R16, R16, R12 ;  /* 0x0000000010107229 */ /* 0x000fe4000000000c */
[----:B------:R-:W-:-:S08]  /*2370*/  DFMA R14, R14, 2, -R18 ;  /* 0x400000000e0e782b */ /* 0x000fd00000000812 */
[----:B------:R-:W-:Y:S01]  /*2380*/  DFMA R16, R16, 2, R14 ;  /* 0x400000001010782b */ /* 0x000fe2000000000e */
[----:B------:R-:W-:Y:S02]  /*2390*/  IMAD.MOV.U32 R14, RZ, RZ, 0x652b82fe ;  /* 0x652b82feff0e7424 */ /* 0x000fe400078e00ff */
[----:B------:R-:W-:-:S05]  /*23a0*/  IMAD.MOV.U32 R15, RZ, RZ, 0x3ff71547 ;  /* 0x3ff71547ff0f7424 */ /* 0x000fca00078e00ff */
[----:B------:R-:W-:-:S08]  /*23b0*/  DADD R20, R18, R16 ;  /* 0x0000000012147229 */ /* 0x000fd00000000010 */
[----:B------:R-:W-:Y:S02]  /*23c0*/  DFMA R14, R20, R14, 6.75539944105574400000e+15 ;  /* 0x43380000140e742b */ /* 0x000fe4000000000e */
[----:B------:R-:W-:Y:S01]  /*23d0*/  FSETP.GEU.AND P0, PT, |R21|, 4.1917929649353027344, PT ;  /* 0x4086232b1500780b */ /* 0x000fe20003f0e200 */
[----:B------:R-:W-:-:S05]  /*23e0*/  DADD R18, R18, -R20 ;  /* 0x0000000012127229 */ /* 0x000fca0000000814 */
[----:B------:R-:W-:-:S03]  /*23f0*/  DADD R12, R14, -6.75539944105574400000e+15 ;  /* 0xc33800000e0c7429 */ /* 0x000fc60000000000 */
[----:B------:R-:W-:-:S05]  /*2400*/  DADD R16, R16, R18 ;  /* 0x0000000010107229 */ /* 0x000fca0000000012 */
[----:B------:R-:W-:Y:S01]  /*2410*/  DFMA R22, R12, -UR12, R20 ;  /* 0x8000000c0c167c2b */ /* 0x000fe20008000014 */
[----:B------:R-:W-:Y:S01]  /*2420*/  UMOV UR12, 0x3b39803f ;  /* 0x3b39803f000c7882 */ /* 0x000fe20000000000 */
[----:B------:R-:W-:-:S06]  /*2430*/  UMOV UR13, 0x3c7abc9e ;  /* 0x3c7abc9e000d7882 */ /* 0x000fcc0000000000 */
[----:B------:R-:W-:Y:S01]  /*2440*/  DFMA R22, R12, -UR12, R22 ;  /* 0x8000000c0c167c2b */ /* 0x000fe20008000016 */
[----:B------:R-:W-:Y:S01]  /*2450*/  UMOV UR12, 0x69ce2bdf ;  /* 0x69ce2bdf000c7882 */ /* 0x000fe20000000000 */
[----:B------:R-:W-:Y:S01]  /*2460*/  MOV R12, 0xfca213ea ;  /* 0xfca213ea000c7802 */ /* 0x000fe20000000f00 */
[----:B------:R-:W-:Y:S01]  /*2470*/  IMAD.MOV.U32 R13, RZ, RZ, 0x3e928af3 ;  /* 0x3e928af3ff0d7424 */ /* 0x000fe200078e00ff */
[----:B------:R-:W-:-:S05]  /*2480*/  UMOV UR13, 0x3e5ade15 ;  /* 0x3e5ade15000d7882 */ /* 0x000fca0000000000 */
        /* <DEDUP_REMOVED lines=25> */
[----:B------:R-:W-:-:S08]  /*2620*/  DFMA R12, R22, R12, 1 ;  /* 0x3ff00000160c742b */ /* 0x000fd0000000000c */
[----:B------:R-:W-:-:S10]  /*2630*/  DFMA R12, R22, R12, 1 ;  /* 0x3ff00000160c742b */ /* 0x000fd4000000000c */
[----:B------:R-:W-:Y:S02]  /*2640*/  IMAD R19, R14, 0x100000, R13 ;  /* 0x001000000e137824 */ /* 0x000fe400078e020d */
[----:B------:R-:W-:Y:S01]  /*2650*/  IMAD.MOV.U32 R18, RZ, RZ, R12 ;  /* 0x000000ffff127224 */ /* 0x000fe200078e000c */
[----:B------:R-:W-:Y:S06]  /*2660*/  @!P0 BRA `(.L_x_46) ;  /* 0x0000000000308947 */ /* 0x000fec0003800000 */
[----:B------:R-:W-:Y:S01]  /*2670*/  FSETP.GEU.AND P1, PT, |R21|, 4.2275390625, PT ;  /* 0x408748001500780b */ /* 0x000fe20003f2e200 */
[C---:B------:R-:W-:Y:S02]  /*2680*/  DADD R18, R20.reuse, +INF ;  /* 0x7ff0000014127429 */ /* 0x040fe40000000000 */
[----:B------:R-:W-:-:S08]  /*2690*/  DSETP.GEU.AND P0, PT, R20, RZ, PT ;  /* 0x000000ff1400722a */ /* 0x000fd00003f0e000 */
[----:B------:R-:W-:Y:S02]  /*26a0*/  FSEL R18, R18, RZ, P0 ;  /* 0x000000ff12127208 */ /* 0x000fe40000000000 */
[----:B------:R-:W-:Y:S02]  /*26b0*/  @!P1 LEA.HI R9, R14, R14, RZ, 0x1 ;  /* 0x0000000e0e099211 */ /* 0x000fe400078f08ff */
[----:B------:R-:W-:Y:S02]  /*26c0*/  FSEL R19, R19, RZ, P0 ;  /* 0x000000ff13137208 */ /* 0x000fe40000000000 */
[----:B------:R-:W-:-:S04]  /*26d0*/  @!P1 SHF.R.S32.HI R9, RZ, 0x1, R9 ;  /* 0x00000001ff099819 */ /* 0x000fc80000011409 */
[----:B------:R-:W-:Y:S01]  /*26e0*/  @!P1 LEA R13, R9, R13, 0x14 ;  /* 0x0000000d090d9211 */ /* 0x000fe200078ea0ff */
[----:B------:R-:W-:-:S05]  /*26f0*/  @!P1 IMAD.IADD R14, R14, 0x1, -R9 ;  /* 0x000000010e0e9824 */ /* 0x000fca00078e0a09 */
[----:B------:R-:W-:Y:S01]  /*2700*/  @!P1 LEA R15, R14, 0x3ff00000, 0x14 ;  /* 0x3ff000000e0f9811 */ /* 0x000fe200078ea0ff */
[----:B------:R-:W-:-:S06]  /*2710*/  @!P1 IMAD.MOV.U32 R14, RZ, RZ, RZ ;  /* 0x000000ffff0e9224 */ /* 0x000fcc00078e00ff */
[----:B------:R-:W-:-:S11]  /*2720*/  @!P1 DMUL R18, R12, R14 ;  /* 0x0000000e0c129228 */ /* 0x000fd60000000000 */
.L_x_46:
[----:B------:R-:W-:Y:S01]  /*2730*/  DFMA R16, R16, R18, R18 ;  /* 0x000000121010722b */ /* 0x000fe20000000012 */
[----:B------:R-:W-:Y:S01]  /*2740*/  IMAD.MOV.U32 R12, RZ, RZ, R8 ;  /* 0x000000ffff0c7224 */ /* 0x000fe200078e0008 */
[----:B------:R-:W-:Y:S01]  /*2750*/  DSETP.NEU.AND P0, PT, |R18|, +INF , PT ;  /* 0x7ff000001200742a */ /* 0x000fe20003f0d200 */
[----:B------:R-:W-:-:S07]  /*2760*/  IMAD.MOV.U32 R13, RZ, RZ, 0x0 ;  /* 0x00000000ff0d7424 */ /* 0x000fce00078e00ff */
[----:B------:R-:W-:Y:S02]  /*2770*/  FSEL R9, R18, R16, !P0 ;  /* 0x0000001012097208 */ /* 0x000fe40004000000 */
[----:B------:R-:W-:Y:S01]  /*2780*/  FSEL R16, R19, R17, !P0 ;  /* 0x0000001113107208 */ /* 0x000fe20004000000 */
[----:B------:R-:W-:Y:S06]  /*2790*/  RET.REL.NODEC R12 `(_Z4normPfS_ffiiiiii) ;  /* 0xffffffd80c187950 */ /* 0x000fec0003c3ffff */
.L_x_47:
        /* <DEDUP_REMOVED lines=14> */
.L_x_81:


//--------------------- .text._Z7maxpoolPfS_iiiiiiiii --------------------------
	.section	.text._Z7maxpoolPfS_iiiiiiiii,"ax",@progbits
	.align	128
        .global         _Z7maxpoolPfS_iiiiiiiii
        .type           _Z7maxpoolPfS_iiiiiiiii,@function
        .size           _Z7maxpoolPfS_iiiiiiiii,(.L_x_84 - _Z7maxpoolPfS_iiiiiiiii)
        .other          _Z7maxpoolPfS_iiiiiiiii,@"STO_CUDA_ENTRY STV_DEFAULT"
_Z7maxpoolPfS_iiiiiiiii:
.text._Z7maxpoolPfS_iiiiiiiii:
[----:B------:R-:W-:Y:S01]  /*0000*/  LDC R1, c[0x0][0x37c] ;  /* 0x0000df00ff017b82 */ /* 0x000fe20000000800 */
[----:B------:R-:W0:Y:S01]  /*0010*/  S2R R5, SR_TID.X ;  /* 0x0000000000057919 */ /* 0x000e220000002100 */
[----:B------:R-:W1:Y:S06]  /*0020*/  LDCU UR7, c[0x0][0x3a0] ;  /* 0x00007400ff0777ac */ /* 0x000e6c0008000800 */
[----:B------:R-:W2:Y:S01]  /*0030*/  S2UR UR16, SR_CTAID.X ;  /* 0x00000000001079c3 */ /* 0x000ea20000002500 */
[----:B------:R-:W-:Y:S01]  /*0040*/  IMAD.MOV.U32 R0, RZ, RZ, RZ ;  /* 0x000000ffff007224 */ /* 0x000fe200078e00ff */
[----:B------:R-:W3:Y:S01]  /*0050*/  S2R R4, SR_TID.Y ;  /* 0x0000000000047919 */ /* 0x000ee20000002200 */
[----:B------:R-:W0:Y:S01]  /*0060*/  LDCU UR4, c[0x0][0x3ac] ;  /* 0x00007580ff0477ac */ /* 0x000e220008000800 */
[----:B------:R-:W3:Y:S01]  /*0070*/  LDCU UR5, c[0x0][0x3b0] ;  /* 0x00007600ff0577ac */ /* 0x000ee20008000800 */
[----:B------:R-:W4:Y:S01]  /*0080*/  LDCU.64 UR14, c[0x0][0x358] ;  /* 0x00006b00ff0e77ac */ /* 0x000f220008000a00 */
[----:B-1----:R-:W-:Y:S01]  /*0090*/  UISETP.GE.AND UP0, UPT, UR7, 0x1, UPT ;  /* 0x000000010700788c */ /* 0x002fe2000bf06270 */
[----:B0-----:R-:W-:-:S02]  /*00a0*/  VIADD R5, R5, UR4 ;  /* 0x0000000405057c36 */ /* 0x001fc40008000000 */
[----:B---3--:R-:W-:-:S06]  /*00b0*/  VIADD R4, R4, UR5 ;  /* 0x0000000504047c36 */ /* 0x008fcc0008000000 */
[----:B--2-4-:R-:W-:Y:S05]  /*00c0*/  BRA.U !UP0, `(.L_x_48) ;  /* 0x00000009086c7547 */ /* 0x014fea000b800000 */
[----:B------:R-:W0:Y:S01]  /*00d0*/  LDC R7, c[0x0][0x39c] ;  /* 0x0000e700ff077b82 */ /* 0x000e220000000800 */
[----:B------:R-:W1:Y:S01]  /*00e0*/  LDCU UR4, c[0x0][0x3a4] ;  /* 0x00007480ff0477ac */ /* 0x000e620008000800 */
[----:B------:R-:W-:Y:S01]  /*00f0*/  IMAD.MOV.U32 R0, RZ, RZ, RZ ;  /* 0x000000ffff007224 */ /* 0x000fe200078e00ff */
[----:B------:R-:W2:Y:S01]  /*0100*/  LDCU.64 UR8, c[0x0][0x380] ;  /* 0x00007000ff0877ac */ /* 0x000ea20008000a00 */
[----:B------:R-:W-:Y:S02]  /*0110*/  ULOP3.LUT UR11, UR7, 0xf, URZ, 0xc0, !UPT ;  /* 0x0000000f070b7892 */ /* 0x000fe4000f8ec0ff */
[----:B------:R-:W-:Y:S02]  /*0120*/  ULOP3.LUT UR12, UR7, 0x7, URZ, 0xc0, !UPT ;  /* 0x00000007070c7892 */ /* 0x000fe4000f8ec0ff */
[----:B------:R-:W-:Y:S02]  /*0130*/  ULOP3.LUT UR6, UR7, 0x7ffffff0, URZ, 0xc0, !UPT ;  /* 0x7ffffff007067892 */ /* 0x000fe4000f8ec0ff */
[----:B------:R-:W-:-:S02]  /*0140*/  UIADD3 UR5, UPT, UPT, UR11, -0x1, URZ ;  /* 0xffffffff0b057890 */ /* 0x000fc4000fffe0ff */
[----:B------:R-:W-:Y:S02]  /*0150*/  UIADD3 UR13, UPT, UPT, UR12, -0x1, URZ ;  /* 0xffffffff0c0d7890 */ /* 0x000fe4000fffe0ff */
[----:B-1----:R-:W-:Y:S02]  /*0160*/  UIMAD UR4, UR16, UR4, URZ ;  /* 0x00000004100472a4 */ /* 0x002fe4000f8e02ff */
[----:B------:R-:W-:Y:S02]  /*0170*/  ULOP3.LUT UR7, UR7, 0x3, URZ, 0xc0, !UPT ;  /* 0x0000000307077892 */ /* 0x000fe4000f8ec0ff */
[----:B--2---:R-:W-:Y:S01]  /*0180*/  UIADD3 UR8, UP0, UPT, UR8, 0x20, URZ ;  /* 0x0000002008087890 */ /* 0x004fe2000ff1e0ff */
[-C--:B0-----:R-:W-:Y:S01]  /*0190*/  IMAD R6, R4, R7.reuse, RZ ;  /* 0x0000000704067224 */ /* 0x081fe200078e02ff */
[----:B------:R-:W-:Y:S01]  /*01a0*/  UIADD3 UR10, UPT, UPT, -UR6, URZ, URZ ;  /* 0x000000ff060a7290 */ /* 0x000fe2000fffe1ff */
[----:B------:R-:W-:Y:S01]  /*01b0*/  IMAD R7, R5, R7, UR4 ;  /* 0x0000000405077e24 */ /* 0x000fe2000f8e0207 */
[----:B------:R-:W-:-:S02]  /*01c0*/  UIADD3.X UR9, UPT, UPT, URZ, UR9, URZ, UP0, !UPT ;  /* 0x00000009ff097290 */ /* 0x000fc400087fe4ff */
[----:B------:R-:W-:Y:S02]  /*01d0*/  UISETP.GE.U32.AND UP0, UPT, UR5, 0x7, UPT ;  /* 0x000000070500788c */ /* 0x000fe4000bf06070 */
[----:B------:R-:W-:Y:S01]  /*01e0*/  UISETP.GE.U32.AND UP1, UPT, UR13, 0x3, UPT ;  /* 0x000000030d00788c */ /* 0x000fe2000bf26070 */
[----:B------:R-:W-:-:S10]  /*01f0*/  UMOV UR4, URZ ;  /* 0x000000ff00047c82 */ /* 0x000fd40008000000 */
.L_x_54:
[----:B------:R-:W0:Y:S01]  /*0200*/  LDCU UR13, c[0x0][0x3a0] ;  /* 0x00007400ff0d77ac */ /* 0x000e220008000800 */
[----:B------:R-:W-:Y:S01]  /*0210*/  VIADD R3, R7, UR4 ;  /* 0x0000000407037c36 */ /* 0x000fe20008000000 */
[----:B------:R-:W1:Y:S01]  /*0220*/  LDCU UR5, c[0x0][0x3a8] ;  /* 0x00007500ff0577ac */ /* 0x000e620008000800 */
[----:B------:R-:W-:Y:S02]  /*0230*/  UIADD3 UR4, UPT, UPT, UR4, 0x1, URZ ;  /* 0x0000000104047890 */ /* 0x000fe4000fffe0ff */
[----:B0-----:R-:W-:Y:S02]  /*0240*/  UISETP.GE.U32.AND UP3, UPT, UR13, 0x10, UPT ;  /* 0x000000100d00788c */ /* 0x001fe4000bf66070 */
[----:B------:R-:W-:Y:S01]  /*0250*/  UISETP.NE.AND UP2, UPT, UR4, UR13, UPT ;  /* 0x0000000d0400728c */ /* 0x000fe2000bf45270 */
[----:B-1----:R-:W-:Y:S01]  /*0260*/  IMAD R8, R3, UR5, R6 ;  /* 0x0000000503087c24 */ /* 0x002fe2000f8e0206 */
[----:B------:R-:W-:-:S05]  /*0270*/  UMOV UR5, URZ ;  /* 0x000000ff00057c82 */ /* 0x000fca0008000000 */
[----:B------:R-:W-:Y:S05]  /*0280*/  BRA.U !UP3, `(.L_x_49) ;  /* 0x000000010be87547 */ /* 0x000fea000b800000 */
[----:B------:R-:W-:Y:S01]  /*0290*/  IMAD.MOV.U32 R9, RZ, RZ, R8 ;  /* 0x000000ffff097224 */ /* 0x000fe200078e0008 */
[----:B------:R-:W-:-:S06]  /*02a0*/  UMOV UR5, UR10 ;  /* 0x0000000a00057c82 */ /* 0x000fcc0008000000 */
.L_x_50:
[----:B------:R-:W-:Y:S02]  /*02b0*/  IMAD.U32 R2, RZ, RZ, UR8 ;  /* 0x00000008ff027e24 */ /* 0x000fe4000f8e00ff */
[----:B------:R-:W-:Y:S02]  /*02c0*/  IMAD.U32 R3, RZ, RZ, UR9 ;  /* 0x00000009ff037e24 */ /* 0x000fe4000f8e00ff */
[----:B------:R-:W-:-:S05]  /*02d0*/  IMAD.WIDE R2, R9, 0x4, R2 ;  /* 0x0000000409027825 */ /* 0x000fca00078e0202 */
[----:B------:R-:W2:Y:S04]  /*02e0*/  LDG.E R21, desc[UR14][R2.64+-0x20] ;  /* 0xffffe00e02157981 */ /* 0x000ea8000c1e1900 */
[----:B------:R-:W3:Y:S04]  /*02f0*/  LDG.E R23, desc[UR14][R2.64+-0x1c] ;  /* 0xffffe40e02177981 */ /* 0x000ee8000c1e1900 */
        /* <DEDUP_REMOVED lines=14> */
[----:B------:R-:W-:Y:S01]  /*03e0*/  UIADD3 UR5, UPT, UPT, UR5, 0x10, URZ ;  /* 0x0000001005057890 */ /* 0x000fe2000fffe0ff */
[----:B------:R-:W-:-:S03]  /*03f0*/  VIADD R9, R9, 0x10 ;  /* 0x0000001009097836 */ /* 0x000fc60000000000 */
[----:B------:R-:W-:Y:S01]  /*0400*/  UISETP.NE.AND UP3, UPT, UR5, URZ, UPT ;  /* 0x000000ff0500728c */ /* 0x000fe2000bf65270 */
[----:B--2---:R-:W-:-:S04]  /*0410*/  FSETP.GEU.AND P0, PT, R0, R21, PT ;  /* 0x000000150000720b */ /* 0x004fc80003f0e000 */
[----:B------:R-:W-:-:S04]  /*0420*/  FSEL R0, R21, R0, !P0 ;  /* 0x0000000015007208 */ /* 0x000fc80004000000 */
[----:B---3--:R-:W-:-:S04]  /*0430*/  FSETP.GEU.AND P0, PT, R0, R23, PT ;  /* 0x000000170000720b */ /* 0x008fc80003f0e000 */
[----:B------:R-:W-:-:S04]  /*0440*/  FSEL R0, R23, R0, !P0 ;  /* 0x0000000017007208 */ /* 0x000fc80004000000 */
[----:B----4-:R-:W-:-:S04]  /*0450*/  FSETP.GEU.AND P0, PT, R0, R25, PT ;  /* 0x000000190000720b */ /* 0x010fc80003f0e000 */
[----:B------:R-:W-:-:S04]  /*0460*/  FSEL R0, R25, R0, !P0 ;  /* 0x0000000019007208 */ /* 0x000fc80004000000 */
[----:B-----5:R-:W-:-:S04]  /*0470*/  FSETP.GEU.AND P0, PT, R0, R27, PT ;  /* 0x0000001b0000720b */ /* 0x020fc80003f0e000 */
[----:B------:R-:W-:-:S04]  /*0480*/  FSEL R0, R27, R0, !P0 ;  /* 0x000000001b007208 */ /* 0x000fc80004000000 */
[----:B------:R-:W-:-:S04]  /*0490*/  FSETP.GEU.AND P0, PT, R0, R29, PT ;  /* 0x0000001d0000720b */ /* 0x000fc80003f0e000 */
        /* <DEDUP_REMOVED lines=22> */
[----:B------:R-:W-:Y:S01]  /*0600*/  FSEL R0, R20, R11, !P0 ;  /* 0x0000000b14007208 */ /* 0x000fe20004000000 */
[----:B------:R-:W-:Y:S08]  /*0610*/  BRA.U UP3, `(.L_x_50) ;  /* 0xfffffffd03247547 */ /* 0x000ff0000b83ffff */
[----:B------:R-:W-:-:S05]  /*0620*/  UMOV UR5, UR6 ;  /* 0x0000000600057c82 */ /* 0x000fca0008000000 */
.L_x_49:
[----:B------:R-:W-:-:S09]  /*0630*/  UISETP.NE.AND UP3, UPT, UR11, URZ, UPT ;  /* 0x000000ff0b00728c */ /* 0x000fd2000bf65270 */
[----:B------:R-:W-:Y:S05]  /*0640*/  BRA.U !UP3, `(.L_x_51) ;  /* 0x000000050b087547 */ /* 0x000fea000b800000 */
[----:B------:R-:W-:Y:S01]  /*0650*/  UISETP.NE.AND UP3, UPT, UR12, URZ, UPT ;  /* 0x000000ff0c00728c */ /* 0x000fe2000bf65270 */
[----:B------:R-:W-:Y:S10]  /*0660*/  BRA.U !UP0, `(.L_x_52) ;  /* 0x0000000108707547 */ /* 0x000ff4000b800000 */
[----:B------:R-:W0:Y:S01]  /*0670*/  LDC.64 R2, c[0x0][0x380] ;  /* 0x0000e000ff027b82 */ /* 0x000e220000000a00 */
[----:B------:R-:W-:-:S04]  /*0680*/  VIADD R9, R8, UR5 ;  /* 0x0000000508097c36 */ /* 0x000fc80008000000 */
[----:B0-----:R-:W-:-:S05]  /*0690*/  IMAD.WIDE R2, R9, 0x4, R2 ;  /* 0x0000000409027825 */ /* 0x001fca00078e0202 */
[----:B------:R-:W2:Y:S04]  /*06a0*/  LDG.E R9, desc[UR14][R2.64] ;  /* 0x0000000e02097981 */ /* 0x000ea8000c1e1900 */
[----:B------:R-:W3:Y:S04]  /*06b0*/  LDG.E R11, desc[UR14][R2.64+0x4] ;  /* 0x0000040e020b7981 */ /* 0x000ee8000c1e1900 */
[----:B------:R-:W4:Y:S04]  /*06c0*/  LDG.E R13, desc[UR14][R2.64+0x8] ;  /* 0x0000080e020d7981 */ /* 0x000f28000c1e1900 */
[----:B------:R-:W5:Y:S04]  /*06d0*/  LDG.E R15, desc[UR14][R2.64+0xc] ;  /* 0x00000c0e020f7981 */ /* 0x000f68000c1e1900 */
[----:B------:R-:W5:Y:S04]  /*06e0*/  LDG.E R17, desc[UR14][R2.64+0x10] ;  /* 0x0000100e02117981 */ /* 0x000f68000c1e1900 */
[----:B------:R-:W5:Y:S04]  /*06f0*/  LDG.E R19, desc[UR14][R2.64+0x14] ;  /* 0x0000140e02137981 */ /* 0x000f68000c1e1900 */
[----:B------:R-:W5:Y:S04]  /*0700*/  LDG.E R21, desc[UR14][R2.64+0x18] ;  /* 0x0000180e02157981 */ /* 0x000f68000c1e1900 */
[----:B------:R-:W5:Y:S01]  /*0710*/  LDG.E R23, desc[UR14][R2.64+0x1c] ;  /* 0x00001c0e02177981 */ /* 0x000f62000c1e1900 */
[----:B------:R-:W-:Y:S01]  /*0720*/  UIADD3 UR5, UPT, UPT, UR5, 0x8, URZ ;  /* 0x0000000805057890 */ /* 0x000fe2000fffe0ff */
        /* <DEDUP_REMOVED lines=15> */
[----:B------:R-:W-:-:S09]  /*0820*/  FSEL R0, R23, R0, !P0 ;  /* 0x0000000017007208 */ /* 0x000fd20004000000 */
.L_x_52:
        /* <DEDUP_REMOVED lines=18> */
[----:B------:R-:W-:-:S09]  /*0950*/  FSEL R0, R15, R0, !P0 ;  /* 0x000000000f007208 */ /* 0x000fd20004000000 */
.L_x_53:
[----:B------:R-:W-:Y:S05]  /*0960*/  BRA.U !UP3, `(.L_x_51) ;  /* 0x000000010b407547 */ /* 0x000fea000b800000 */
[----:B------:R-:W0:Y:S01]  /*0970*/  LDC.64 R2, c[0x0][0x380] ;  /* 0x0000e000ff027b82 */ /* 0x000e220000000a00 */
[----:B------:R-:W-:-:S04]  /*0980*/  VIADD R9, R8, UR5 ;  /* 0x0000000508097c36 */ /* 0x000fc80008000000 */
[----:B0-----:R-:W-:-:S05]  /*0990*/  IMAD.WIDE R2, R9, 0x4, R2 ;  /* 0x0000000409027825 */ /* 0x001fca00078e0202 */
[----:B------:R-:W2:Y:S01]  /*09a0*/  LDG.E R9, desc[UR14][R2.64] ;  /* 0x0000000e02097981 */ /* 0x000ea2000c1e1900 */
[----:B------:R-:W-:Y:S01]  /*09b0*/  UISETP.NE.AND UP3, UPT, UR7, 0x1, UPT ;  /* 0x000000010700788c */ /* 0x000fe2000bf65270 */
[----:B--2---:R-:W-:-:S04]  /*09c0*/  FSETP.GEU.AND P0, PT, R0, R9, PT ;  /* 0x000000090000720b */ /* 0x004fc80003f0e000 */
[----:B------:R-:W-:-:S04]  /*09d0*/  FSEL R0, R9, R0, !P0 ;  /* 0x0000000009007208 */ /* 0x000fc80004000000 */
[----:B------:R-:W-:Y:S05]  /*09e0*/  BRA.U !UP3, `(.L_x_51) ;  /* 0x000000010b207547 */ /* 0x000fea000b800000 */
[----:B------:R-:W2:Y:S01]  /*09f0*/  LDG.E R9, desc[UR14][R2.64+0x4] ;  /* 0x0000040e02097981 */ /* 0x000ea2000c1e1900 */
[----:B------:R-:W-:Y:S01]  /*0a00*/  UISETP.NE.AND UP3, UPT, UR7, 0x2, UPT ;  /* 0x000000020700788c */ /* 0x000fe2000bf65270 */
[----:B--2---:R-:W-:-:S04]  /*0a10*/  FSETP.GEU.AND P0, PT, R0, R9, PT ;  /* 0x000000090000720b */ /* 0x004fc80003f0e000 */
[----:B------:R-:W-:-:S04]  /*0a20*/  FSEL R0, R9, R0, !P0 ;  /* 0x0000000009007208 */ /* 0x000fc80004000000 */
[----:B------:R-:W-:Y:S05]  /*0a30*/  BRA.U !UP3, `(.L_x_51) ;  /* 0x000000010b0c7547 */ /* 0x000fea000b800000 */
[----:B------:R-:W2:Y:S02]  /*0a40*/  LDG.E R3, desc[UR14][R2.64+0x8] ;  /* 0x0000080e02037981 */ /* 0x000ea4000c1e1900 */
[----:B--2---:R-:W-:-:S13]  /*0a50*/  FSETP.GEU.AND P0, PT, R0, R3, PT ;  /* 0x000000030000720b */ /* 0x004fda0003f0e000 */
[----:B------:R-:W-:-:S07]  /*0a60*/  @!P0 IMAD.MOV.U32 R0, RZ, RZ, R3 ;  /* 0x000000ffff008224 */ /* 0x000fce00078e0003 */
.L_x_51:
[----:B------:R-:W-:Y:S05]  /*0a70*/  BRA.U UP2, `(.L_x_54) ;  /* 0xfffffff502e07547 */ /* 0x000fea000b83ffff */
.L_x_48:
[----:B------:R-:W0:Y:S01]  /*0a80*/  LDC R6, c[0x0][0x394] ;  /* 0x0000e500ff067b82 */ /* 0x000e220000000800 */
[----:B------:R-:W1:Y:S07]  /*0a90*/  LDCU UR4, c[0x0][0x398] ;  /* 0x00007300ff0477ac */ /* 0x000e6e0008000800 */
[----:B------:R-:W2:Y:S01]  /*0aa0*/  LDC.64 R2, c[0x0][0x388] ;  /* 0x0000e200ff027b82 */ /* 0x000ea20000000a00 */
[----:B0-----:R-:W-:-:S04]  /*0ab0*/  IMAD R5, R6, UR16, R5 ;  /* 0x0000001006057c24 */ /* 0x001fc8000f8e0205 */
[----:B-1----:R-:W-:-:S04]  /*0ac0*/  IMAD R5, R5, UR4, R4 ;  /* 0x0000000405057c24 */ /* 0x002fc8000f8e0204 */
[----:B--2---:R-:W-:-:S05]  /*0ad0*/  IMAD.WIDE R2, R5, 0x4, R2 ;  /* 0x0000000405027825 */ /* 0x004fca00078e0202 */
[----:B------:R-:W-:Y:S01]  /*0ae0*/  STG.E desc[UR14][R2.64], R0 ;  /* 0x0000000002007986 */ /* 0x000fe2000c10190e */
[----:B------:R-:W-:Y:S05]  /*0af0*/  EXIT ;  /* 0x000000000000794d */ /* 0x000fea0003800000 */
.L_x_55:
        /* <DEDUP_REMOVED lines=16> */
.L_x_84:


//--------------------- .text._Z4convPfS_S_S_iiiiiiiiii --------------------------
	.section	.text._Z4convPfS_S_S_iiiiiiiiii,"ax",@progbits
	.align	128
        .global         _Z4convPfS_S_S_iiiiiiiiii
        .type           _Z4convPfS_S_S_iiiiiiiiii,@function
        .size           _Z4convPfS_S_S_iiiiiiiiii,(.L_x_85 - _Z4convPfS_S_S_iiiiiiiiii)
        .other          _Z4convPfS_S_S_iiiiiiiiii,@"STO_CUDA_ENTRY STV_DEFAULT"
_Z4convPfS_S_S_iiiiiiiiii:
.text._Z4convPfS_S_S_iiiiiiiiii:
[----:B------:R-:W-:Y:S01]  /*0000*/  LDC R1, c[0x0][0x37c] ;  /* 0x0000df00ff017b82 */ /* 0x000fe20000000800 */
[----:B------:R-:W0:Y:S07]  /*0010*/  S2R R2, SR_TID.Y ;  /* 0x0000000000027919 */ /* 0x000e2e0000002200 */
[----:B------:R-:W1:Y:S01]  /*0020*/  LDC.64 R8, c[0x0][0x3a8] ;  /* 0x0000ea00ff087b82 */ /* 0x000e620000000a00 */
[----:B------:R-:W2:Y:S01]  /*0030*/  LDCU.128 UR8, c[0x0][0x3b0] ;  /* 0x00007600ff0877ac */ /* 0x000ea20008000c00 */
[----:B------:R-:W-:Y:S01]  /*0040*/  IMAD.MOV.U32 R23, RZ, RZ, RZ ;  /* 0x000000ffff177224 */ /* 0x000fe200078e00ff */
[----:B------:R-:W3:Y:S01]  /*0050*/  S2R R0, SR_TID.X ;  /* 0x0000000000007919 */ /* 0x000ee20000002100 */
[----:B------:R-:W0:Y:S04]  /*0060*/  LDCU.64 UR4, c[0x0][0x3c0] ;  /* 0x00007800ff0477ac */ /* 0x000e280008000a00 */
[----:B------:R-:W1:Y:S01]  /*0070*/  LDC.64 R10, c[0x0][0x3a0] ;  /* 0x0000e800ff0a7b82 */ /* 0x000e620000000a00 */
[----:B------:R-:W4:Y:S07]  /*0080*/  LDCU.64 UR18, c[0x0][0x358] ;  /* 0x00006b00ff1277ac */ /* 0x000f2e0008000a00 */
[----:B------:R-:W5:Y:S01]  /*0090*/  S2UR UR6, SR_CTAID.X ;  /* 0x00000000000679c3 */ /* 0x000f620000002500 */
[----:B--2---:R-:W-:-:S02]  /*00a0*/  UISETP.NE.AND UP0, UPT, UR11, URZ, UPT ;  /* 0x000000ff0b00728c */ /* 0x004fc4000bf05270 */
[----:B------:R-:W-:Y:S01]  /*00b0*/  USHF.L.U32 UR7, UR9, UR11, URZ ;  /* 0x0000000b09077299 */ /* 0x000fe200080006ff */
[----:B0-----:R-:W-:Y:S01]  /*00c0*/  VIADD R2, R2, UR5 ;  /* 0x0000000502027c36 */ /* 0x001fe20008000000 */
[C---:B-1----:R-:W-:Y:S02]  /*00d0*/  IADD3 R3, PT, PT, -R9.reuse, R10, RZ ;  /* 0x0000000a09037210 */ /* 0x042fe40007ffe1ff */
[----:B------:R-:W-:Y:S01]  /*00e0*/  IADD3 R7, PT, PT, -R9, R11, RZ ;  /* 0x0000000b09077210 */ /* 0x000fe20007ffe1ff */
[----:B------:R-:W-:Y:S01]  /*00f0*/  IMAD R8, R2, R8, RZ ;  /* 0x0000000802087224 */ /* 0x000fe200078e02ff */
[----:B---3--:R-:W-:Y:S01]  /*0100*/  IADD3 R0, PT, PT, R0, UR4, RZ ;  /* 0x0000000400007c10 */ /* 0x008fe2000fffe0ff */
[----:B------:R-:W-:Y:S01]  /*0110*/  USEL UR4, UR9, URZ, UP0 ;  /* 0x000000ff09047287 */ /* 0x000fe20008000000 */
[----:B------:R-:W-:Y:S02]  /*0120*/  ISETP.GE.AND P3, PT, R2, R7, PT ;  /* 0x000000070200720c */ /* 0x000fe40003f66270 */
[C---:B------:R-:W-:Y:S01]  /*0130*/  ISETP.GE.AND P2, PT, R0.reuse, R3, PT ;  /* 0x000000030000720c */ /* 0x040fe20003f46270 */
[----:B------:R-:W-:Y:S01]  /*0140*/  UISETP.GE.AND UP0, UPT, UR4, UR7, UPT ;  /* 0x000000070400728c */ /* 0x000fe2000bf06270 */
[CC--:B------:R-:W-:Y:S01]  /*0150*/  IADD3 R5, PT, PT, R0.reuse, -R9.reuse, RZ ;  /* 0x8000000900057210 */ /* 0x0c0fe20007ffe0ff */
[----:B-----5:R-:W-:Y:S01]  /*0160*/  UIADD3 UR6, UPT, UPT, UR6, UR10, URZ ;  /* 0x0000000a06067290 */ /* 0x020fe2000fffe0ff */
[----:B------:R-:W-:-:S02]  /*0170*/  ISETP.GE.AND P0, PT, R0, R9, PT ;  /* 0x000000090000720c */ /* 0x000fc40003f06270 */
[-C--:B------:R-:W-:Y:S01]  /*0180*/  ISETP.GE.AND P1, PT, R2, R9.reuse, PT ;  /* 0x000000090200720c */ /* 0x080fe20003f26270 */
[----:B------:R-:W-:Y:S01]  /*0190*/  IMAD R5, R5, R10, RZ ;  /* 0x0000000a05057224 */ /* 0x000fe200078e02ff */
[-C--:B------:R-:W-:Y:S02]  /*01a0*/  IADD3 R6, PT, PT, -R0, R9.reuse, RZ ;  /* 0x0000000900067210 */ /* 0x080fe40007ffe1ff */
[-C--:B------:R-:W-:Y:S02]  /*01b0*/  IADD3 R7, PT, PT, -R2, R9.reuse, RZ ;  /* 0x0000000902077210 */ /* 0x080fe40007ffe1ff */
[----:B------:R-:W-:Y:S02]  /*01c0*/  SEL R6, R6, RZ, !P0 ;  /* 0x000000ff06067207 */ /* 0x000fe40004000000 */
[----:B------:R-:W-:Y:S02]  /*01d0*/  SEL R7, R7, RZ, !P1 ;  /* 0x000000ff07077207 */ /* 0x000fe40004800000 */
[----:B------:R-:W-:-:S02]  /*01e0*/  IADD3 R3, PT, PT, -R2, R9, R11 ;  /* 0x0000000902037210 */ /* 0x000fc40007ffe10b */
[----:B------:R-:W-:Y:S02]  /*01f0*/  IADD3 R4, PT, PT, -R0, R9, R10 ;  /* 0x0000000900047210 */ /* 0x000fe40007ffe10a */
[----:B------:R-:W-:Y:S02]  /*0200*/  SEL R8, R8, RZ, P1 ;  /* 0x000000ff08087207 */ /* 0x000fe40000800000 */
[----:B------:R-:W-:Y:S02]  /*0210*/  @!P2 IADD3 R4, PT, PT, -R6, UR8, RZ ;  /* 0x000000080604ac10 */ /* 0x000fe4000fffe1ff */
[----:B------:R-:W-:Y:S02]  /*0220*/  @!P3 IADD3 R3, PT, PT, -R7, UR8, RZ ;  /* 0x000000080703bc10 */ /* 0x000fe4000fffe1ff */
[----:B------:R-:W-:Y:S01]  /*0230*/  SEL R5, R5, RZ, P0 ;  /* 0x000000ff05057207 */ /* 0x000fe20000000000 */
[----:B----4-:R-:W-:Y:S06]  /*0240*/  BRA.U UP0, `(.L_x_56) ;  /* 0x0000000d00147547 */ /* 0x010fec000b800000 */
[----:B------:R-:W0:Y:S01]  /*0250*/  LDCU.64 UR12, c[0x0][0x390] ;  /* 0x00007200ff0c77ac */ /* 0x000e220008000a00 */
[----:B------:R-:W-:Y:S01]  /*0260*/  LOP3.LUT R11, R3, 0x7ffffff0, RZ, 0xc0, !PT ;  /* 0x7ffffff0030b7812 */ /* 0x000fe200078ec0ff */
[----:B------:R-:W-:Y:S01]  /*0270*/  HFMA2 R23, -RZ, RZ, 0, 0 ;  /* 0x00000000ff177431 */ /* 0x000fe200000001ff */
[----:B------:R-:W-:Y:S01]  /*0280*/  VIMNMX R13, PT, PT, R2, R9, !PT ;  /* 0x00000009020d7248 */ /* 0x000fe20007fe0100 */
[----:B------:R-:W1:Y:S01]  /*0290*/  LDCU.64 UR14, c[0x0][0x388] ;  /* 0x00007100ff0e77ac */ /* 0x000e620008000a00 */
[----:B------:R-:W-:Y:S01]  /*02a0*/  IMAD.IADD R8, R5, 0x1, R8 ;  /* 0x0000000105087824 */ /* 0x000fe200078e0208 */
[C---:B------:R-:W-:Y:S01]  /*02b0*/  LOP3.LUT R9, R3.reuse, 0xf, RZ, 0xc0, !PT ;  /* 0x0000000f03097812 */ /* 0x040fe200078ec0ff */
[----:B------:R-:W-:Y:S01]  /*02c0*/  IMAD.MOV R18, RZ, RZ, -R11 ;  /* 0x000000ffff127224 */ /* 0x000fe200078e0a0b */
[----:B------:R-:W-:Y:S01]  /*02d0*/  UMOV UR8, UR4 ;  /* 0x0000000400087c82 */ /* 0x000fe20008000000 */
[C---:B------:R-:W-:Y:S01]  /*02e0*/  LOP3.LUT R10, R3.reuse, 0x7, RZ, 0xc0, !PT ;  /* 0x00000007030a7812 */ /* 0x040fe200078ec0ff */
[----:B------:R-:W-:Y:S01]  /*02f0*/  UIMAD UR16, UR6, UR9, -UR8 ;  /* 0x00000009061072a4 */ /* 0x000fe2000f8e0a08 */
[----:B------:R-:W-:-:S02]  /*0300*/  LOP3.LUT R12, R3, 0x3, RZ, 0xc0, !PT ;  /* 0x00000003030c7812 */ /* 0x000fc400078ec0ff */
[----:B------:R-:W-:Y:S01]  /*0310*/  IADD3 R13, PT, PT, -R2, R13, RZ ;  /* 0x0000000d020d7210 */ /* 0x000fe20007ffe1ff */
[----:B0-----:R-:W-:Y:S02]  /*0320*/  UIADD3 UR11, UP0, UPT, UR12, 0x20, URZ ;  /* 0x000000200c0b7890 */ /* 0x001fe4000ff1e0ff */
[----:B-1----:R-:W-:Y:S02]  /*0330*/  UIADD3 UR9, UP1, UPT, UR14, 0x20, URZ ;  /* 0x000000200e097890 */ /* 0x002fe4000ff3e0ff */
[----:B------:R-:W-:Y:S02]  /*0340*/  UIADD3.X UR12, UPT, UPT, URZ, UR13, URZ, UP0, !UPT ;  /* 0x0000000dff0c7290 */ /* 0x000fe400087fe4ff */
[----:B------:R-:W-:-:S12]  /*0350*/  UIADD3.X UR10, UPT, UPT, URZ, UR15, URZ, UP1, !UPT ;  /* 0x0000000fff0a7290 */ /* 0x000fd80008ffe4ff */
.L_x_70:
[----:B------:R-:W-:Y:S01]  /*0360*/  ISETP.GE.AND P0, PT, R4, 0x1, PT ;  /* 0x000000010400780c */ /* 0x000fe20003f06270 */
[----:B------:R-:W-:-:S12]  /*0370*/  BSSY.RECONVERGENT B1, `(.L_x_57) ;  /* 0x00000af000017945 */ /* 0x000fd80003800200 */
[----:B------:R-:W-:Y:S05]  /*0380*/  @!P0 BRA `(.L_x_58) ;  /* 0x0000000800b48947 */ /* 0x000fea0003800000 */
[----:B------:R-:W0:Y:S01]  /*0390*/  LDCU UR5, c[0x0][0x3b0] ;  /* 0x00007600ff0577ac */ /* 0x000e220008000800 */
[----:B------:R-:W-:Y:S01]  /*03a0*/  MOV R19, RZ ;  /* 0x000000ff00137202 */ /* 0x000fe20000000f00 */
[----:B------:R-:W-:Y:S01]  /*03b0*/  UIADD3 UR4, UPT, UPT, UR16, UR8, URZ ;  /* 0x0000000810047290 */ /* 0x000fe2000fffe0ff */
[----:B0-----:R-:W-:-:S05]  /*03c0*/  MOV R5, UR5 ;  /* 0x0000000500057c02 */ /* 0x001fca0008000f00 */
[----:B------:R-:W-:-:S07]  /*03d0*/  IMAD R20, R5, UR4, R6 ;  /* 0x0000000405147c24 */ /* 0x000fce000f8e0206 */
.L_x_69:
[----:B------:R-:W-:Y:S01]  /*03e0*/  ISETP.GE.AND P0, PT, R3, 0x1, PT ;  /* 0x000000010300780c */ /* 0x000fe20003f06270 */
[----:B------:R-:W-:-:S12]  /*03f0*/  BSSY.RECONVERGENT B0, `(.L_x_59) ;  /* 0x00000a3000007945 */ /* 0x000fd80003800200 */
[----:B------:R-:W-:Y:S05]  /*0400*/  @!P0 BRA `(.L_x_60) ;  /* 0x0000000800848947 */ /* 0x000fea0003800000 */
[----:B------:R-:W0:Y:S01]  /*0410*/  LDCU.64 UR4, c[0x0][0x3a0] ;  /* 0x00007400ff0477ac */ /* 0x000e220008000a00 */
[----:B------:R-:W1:Y:S01]  /*0420*/  LDC R27, c[0x0][0x3b0] ;  /* 0x0000ec00ff1b7b82 */ /* 0x000e620000000800 */
[----:B------:R-:W-:Y:S01]  /*0430*/  ISETP.GE.U32.AND P0, PT, R3, 0x10, PT ;  /* 0x000000100300780c */ /* 0x000fe20003f06070 */
[----:B------:R-:W-:Y:S01]  /*0440*/  BSSY.RECONVERGENT B2, `(.L_x_61) ;  /* 0x0000049000027945 */ /* 0x000fe20003800200 */
[----:B------:R-:W-:Y:S02]  /*0450*/  HFMA2 R22, -RZ, RZ, 0, 0 ;  /* 0x00000000ff167431 */ /* 0x000fe400000001ff */
[----:B0-----:R-:W-:-:S04]  /*0460*/  IMAD.U32 R14, RZ, RZ, UR4 ;  /* 0x00000004ff0e7e24 */ /* 0x001fc8000f8e00ff */
[----:B------:R-:W-:Y:S01]  /*0470*/  IMAD R21, R14, UR8, R19 ;  /* 0x000000080e157c24 */ /* 0x000fe2000f8e0213 */
[----:B------:R-:W-:-:S03]  /*0480*/  IADD3 R14, PT, PT, R20, R19, RZ ;  /* 0x00000013140e7210 */ /* 0x000fc60007ffe0ff */
[----:B------:R-:W-:Y:S02]  /*0490*/  IMAD R21, R21, UR5, R8 ;  /* 0x0000000515157c24 */ /* 0x000fe4000f8e0208 */
[----:B-1----:R-:W-:Y:S01]  /*04a0*/  IMAD R5, R14, R27, R7 ;  /* 0x0000001b0e057224 */ /* 0x002fe200078e0207 */
[----:B------:R-:W-:Y:S06]  /*04b0*/  @!P0 BRA `(.L_x_62) ;  /* 0x0000000400048947 */ /* 0x000fec0003800000 */
[----:B------:R-:W-:Y:S01]  /*04c0*/  BSSY.RECONVERGENT B3, `(.L_x_63) ;  /* 0x000003f000037945 */ /* 0x000fe20003800200 */
[----:B------:R-:W-:Y:S01]  /*04d0*/  IMAD R27, R14, R27, R13 ;  /* 0x0000001b0e1b7224 */ /* 0x000fe200078e020d */
[----:B------:R-:W-:Y:S01]  /*04e0*/  MOV R22, R18 ;  /* 0x0000001200167202 */ /* 0x000fe20000000f00 */
[----:B------:R-:W-:-:S07]  /*04f0*/  IMAD.MOV.U32 R25, RZ, RZ, R21 ;  /* 0x000000ffff197224 */ /* 0x000fce00078e0015 */
.L_x_64:
[----:B------:R-:W-:Y:S01]  /*0500*/  MOV R16, UR11 ;  /* 0x0000000b00107c02 */ /* 0x000fe20008000f00 */
[----:B------:R-:W-:Y:S01]  /*0510*/  IMAD.U32 R14, RZ, RZ, UR9 ;  /* 0x00000009ff0e7e24 */ /* 0x000fe2000f8e00ff */
[----:B------:R-:W-:Y:S02]  /*0520*/  MOV R17, UR12 ;  /* 0x0000000c00117c02 */ /* 0x000fe40008000f00 */
[----:B------:R-:W-:Y:S01]  /*0530*/  MOV R15, UR10 ;  /* 0x0000000a000f7c02 */ /* 0x000fe20008000f00 */
[----:B------:R-:W-:-:S04]  /*0540*/  IMAD.WIDE R16, R27, 0x4, R16 ;  /* 0x000000041b107825 */ /* 0x000fc800078e0210 */
[----:B------:R-:W-:Y:S01]  /*0550*/  IMAD.WIDE R14, R25, 0x4, R14 ;  /* 0x00000004190e7825 */ /* 0x000fe200078e020e */
[----:B------:R-:W2:Y:S04]  /*0560*/  LDG.E R26, desc[UR18][R16.64+-0x20] ;  /* 0xffffe012101a7981 */ /* 0x000ea8000c1e1900 */
[----:B------:R-:W2:Y:S04]  /*0570*/  LDG.E R24, desc[UR18][R14.64+-0x20] ;  /* 0xffffe0120e187981 */ /* 0x000ea8000c1e1900 */
[----:B------:R-:W3:Y:S04]  /*0580*/  LDG.E R28, desc[UR18][R14.64+0x1c] ;  /* 0x00001c120e1c7981 */ /* 0x000ee8000c1e1900 */
[----:B------:R-:W3:Y:S01]  /*0590*/  LDG.E R29, desc[UR18][R16.64+0x1c] ;  /* 0x00001c12101d7981 */ /* 0x000ee2000c1e1900 */
[----:B--2---:R-:W-:-:S03]  /*05a0*/  FFMA R24, R24, R26, R23 ;  /* 0x0000001a18187223 */ /* 0x004fc60000000017 */
[----:B------:R-:W2:Y:S04]  /*05b0*/  LDG.E R26, desc[UR18][R16.64+-0x1c] ;  /* 0xffffe412101a7981 */ /* 0x000ea8000c1e1900 */
[----:B------:R-:W2:Y:S02]  /*05c0*/  LDG.E R23, desc[UR18][R14.64+-0x1c] ;  /* 0xffffe4120e177981 */ /* 0x000ea4000c1e1900 */
[----:B--2---:R-:W-:Y:S02]  /*05d0*/  FFMA R23, R23, R26, R24 ;  /* 0x0000001a17177223 */ /* 0x004fe40000000018 */
[----:B------:R-:W2:Y:S04]  /*05e0*/  LDG.E R24, desc[UR18][R14.64+-0x18] ;  /* 0xffffe8120e187981 */ /* 0x000ea8000c1e1900 */
[----:B------:R-:W2:Y:S02]  /*05f0*/  LDG.E R26, desc[UR18][R16.64+-0x18] ;  /* 0xffffe812101a7981 */ /* 0x000ea4000c1e1900 */
[----:B--2---:R-:W-:-:S02]  /*0600*/  FFMA R23, R24, R26, R23 ;  /* 0x0000001a18177223 */ /* 0x004fc40000000017 */
        /* <DEDUP_REMOVED lines=31> */
[----:B------:R-:W2:Y:S01]  /*0800*/  LDG.E R26, desc[UR18][R16.64+0x14] ;  /* 0x00001412101a7981 */ /* 0x000ea2000c1e1900 */
[----:B------:R-:W-:-:S04]  /*0810*/  IADD3 R22, PT, PT, R22, 0x10, RZ ;  /* 0x0000001016167810 */ /* 0x000fc80007ffe0ff */
[----:B------:R-:W-:Y:S01]  /*0820*/  ISETP.NE.AND P0, PT, R22, RZ, PT ;  /* 0x000000ff1600720c */ /* 0x000fe20003f05270 */
[----:B--2---:R-:W-:Y:S02]  /*0830*/  FFMA R23, R24, R26, R23 ;  /* 0x0000001a18177223 */ /* 0x004fe40000000017 */
[----:B------:R-:W2:Y:S04]  /*0840*/  LDG.E R24, desc[UR18][R14.64+0x18] ;  /* 0x000018120e187981 */ /* 0x000ea8000c1e1900 */
[----:B------:R-:W2:Y:S01]  /*0850*/  LDG.E R26, desc[UR18][R16.64+0x18] ;  /* 0x00001812101a7981 */ /* 0x000ea2000c1e1900 */
[----:B------:R-:W-:Y:S01]  /*0860*/  IADD3 R27, PT, PT, R27, 0x10, RZ ;  /* 0x000000101b1b7810 */ /* 0x000fe20007ffe0ff */
[----:B------:R-:W-:Y:S02]  /*0870*/  VIADD R25, R25, 0x10 ;  /* 0x0000001019197836 */ /* 0x000fe40000000000 */
[----:B--2---:R-:W-:-:S04]  /*0880*/  FFMA R23, R24, R26, R23 ;  /* 0x0000001a18177223 */ /* 0x004fc80000000017 */
[----:B---3--:R-:W-:Y:S01]  /*0890*/  FFMA R23, R28, R29, R23 ;  /* 0x0000001d1c177223 */ /* 0x008fe20000000017 */
[----:B------:R-:W-:Y:S06]  /*08a0*/  @P0 BRA `(.L_x_64) ;  /* 0xfffffffc00140947 */ /* 0x000fec000383ffff */
[----:B------:R-:W-:Y:S05]  /*08b0*/  BSYNC.RECONVERGENT B3 ;  /* 0x0000000000037941 */ /* 0x000fea0003800200 */
.L_x_63:
[----:B------:R-:W-:-:S07]  /*08c0*/  MOV R22, R11 ;  /* 0x0000000b00167202 */ /* 0x000fce0000000f00 */
.L_x_62:
[----:B------:R-:W-:Y:S05]  /*08d0*/  BSYNC.RECONVERGENT B2 ;  /* 0x0000000000027941 */ /* 0x000fea0003800200 */
.L_x_61:
[----:B------:R-:W-:-:S13]  /*08e0*/  ISETP.NE.AND P0, PT, R9, RZ, PT ;  /* 0x000000ff0900720c */ /* 0x000fda0003f05270 */
[----:B------:R-:W-:Y:S05]  /*08f0*/  @!P0 BRA `(.L_x_60) ;  /* 0x0000000400488947 */ /* 0x000fea0003800000 */
[----:B------:R-:W-:Y:S01]  /*0900*/  IADD3 R14, PT, PT, R9, -0x1, RZ ;  /* 0xffffffff090e7810 */ /* 0x000fe20007ffe0ff */
[----:B------:R-:W-:Y:S01]  /*0910*/  BSSY.RECONVERGENT B2, `(.L_x_65) ;  /* 0x0000023000027945 */ /* 0x000fe20003800200 */
[----:B------:R-:W-:Y:S02]  /*0920*/  ISETP.NE.AND P1, PT, R10, RZ, PT ;  /* 0x000000ff0a00720c */ /* 0x000fe40003f25270 */
[----:B------:R-:W-:-:S13]  /*0930*/  ISETP.GE.U32.AND P0, PT, R14, 0x7, PT ;  /* 0x000000070e00780c */ /* 0x000fda0003f06070 */
[----:B------:R-:W-:Y:S05]  /*0940*/  @!P0 BRA `(.L_x_66) ;  /* 0x00000000007c8947 */ /* 0x000fea0003800000 */
[----:B------:R-:W0:Y:S01]  /*0950*/  LDC.64 R16, c[0x0][0x388] ;  /* 0x0000e200ff107b82 */ /* 0x000e220000000a00 */
[----:B------:R-:W-:Y:S01]  /*0960*/  IADD3 R25, PT, PT, R21, R22, RZ ;  /* 0x0000001615197210 */ /* 0x000fe20007ffe0ff */
[----:B------:R-:W-:-:S06]  /*0970*/  IMAD.IADD R27, R5, 0x1, R22 ;  /* 0x00000001051b7824 */ /* 0x000fcc00078e0216 */
[----:B------:R-:W1:Y:S01]  /*0980*/  LDC.64 R14, c[0x0][0x390] ;  /* 0x0000e400ff0e7b82 */ /* 0x000e620000000a00 */
[----:B0-----:R-:W-:-:S05]  /*0990*/  IMAD.WIDE R16, R25, 0x4, R16 ;  /* 0x0000000419107825 */ /* 0x001fca00078e0210 */
[----:B------:R-:W2:Y:S01]  /*09a0*/  LDG.E R24, desc[UR18][R16.64] ;  /* 0x0000001210187981 */ /* 0x000ea2000c1e1900 */
[----:B-1----:R-:W-:-:S03]  /*09b0*/  IMAD.WIDE R14, R27, 0x4, R14 ;  /* 0x000000041b0e7825 */ /* 0x002fc600078e020e */
[----:B------:R-:W3:Y:S04]  /*09c0*/  LDG.E R26, desc[UR18][R16.64+0x8] ;  /* 0x00000812101a7981 */ /* 0x000ee8000c1e1900 */
[----:B------:R-:W2:Y:S04]  /*09d0*/  LDG.E R25, desc[UR18][R14.64] ;  /* 0x000000120e197981 */ /* 0x000ea8000c1e1900 */
[----:B------:R-:W3:Y:S04]  /*09e0*/  LDG.E R27, desc[UR18][R14.64+0x8] ;  /* 0x000008120e1b7981 */ /* 0x000ee8000c1e1900 */
[----:B------:R-:W4:Y:S04]  /*09f0*/  LDG.E R28, desc[UR18][R16.64+0x1c] ;  /* 0x00001c12101c7981 */ /* 0x000f28000c1e1900 */
[----:B------:R-:W4:Y:S01]  /*0a00*/  LDG.E R29, desc[UR18][R14.64+0x1c] ;  /* 0x00001c120e1d7981 */ /* 0x000f22000c1e1900 */
[----:B--2---:R-:W-:-:S03]  /*0a10*/  FFMA R24, R24, R25, R23 ;  /* 0x0000001918187223 */ /* 0x004fc60000000017 */
[----:B------:R-:W2:Y:S04]  /*0a20*/  LDG.E R23, desc[UR18][R16.64+0x4] ;  /* 0x0000041210177981 */ /* 0x000ea8000c1e1900 */
[----:B------:R-:W2:Y:S02]  /*0a30*/  LDG.E R25, desc[UR18][R14.64+0x4] ;  /* 0x000004120e197981 */ /* 0x000ea4000c1e1900 */
[----:B--2---:R-:W-:Y:S02]  /*0a40*/  FFMA R23, R23, R25, R24 ;  /* 0x0000001917177223 */ /* 0x004fe40000000018 */
[----:B------:R-:W2:Y:S04]  /*0a50*/  LDG.E R24, desc[UR18][R16.64+0xc] ;  /* 0x00000c1210187981 */ /* 0x000ea8000c1e1900 */
[----:B------:R-:W2:Y:S01]  /*0a60*/  LDG.E R25, desc[UR18][R14.64+0xc] ;  /* 0x00000c120e197981 */ /* 0x000ea2000c1e1900 */
[----:B---3--:R-:W-:-:S03]  /*0a70*/  FFMA R23, R26, R27, R23 ;  /* 0x0000001b1a177223 */ /* 0x008fc60000000017 */
[----:B------:R-:W3:Y:S04]  /*0a80*/  LDG.E R26, desc[UR18][R16.64+0x10] ;  /* 0x00001012101a7981 */ /* 0x000ee8000c1e1900 */
[----:B------:R-:W3:Y:S01]  /*0a90*/  LDG.E R27, desc[UR18][R14.64+0x10] ;  /* 0x000010120e1b7981 */ /* 0x000ee2000c1e1900 */
[----:B--2---:R-:W-:-:S03]  /*0aa0*/  FFMA R23, R24, R25, R23 ;  /* 0x0000001918177223 */ /* 0x004fc60000000017 */
[----:B------:R-:W2:Y:S04]  /*0ab0*/  LDG.E R25, desc[UR18][R16.64+0x14] ;  /* 0x0000141210197981 */ /* 0x000ea8000c1e1900 */
[----:B------:R-:W2:Y:S01]  /*0ac0*/  LDG.E R24, desc[UR18][R14.64+0x14] ;  /* 0x000014120e187981 */ /* 0x000ea2000c1e1900 */
[----:B---3--:R-:W-:-:S03]  /*0ad0*/  FFMA R26, R26, R27, R23 ;  /* 0x0000001b1a1a7223 */ /* 0x008fc60000000017 */
[----:B------:R-:W3:Y:S04]  /*0ae0*/  LDG.E R23, desc[UR18][R16.64+0x18] ;  /* 0x0000181210177981 */ /* 0x000ee8000c1e1900 */
[----:B------:R-:W3:Y:S01]  /*0af0*/  LDG.E R27, desc[UR18][R14.64+0x18] ;  /* 0x000018120e1b7981 */ /* 0x000ee2000c1e1900 */
[----:B------:R-:W-:Y:S01]  /*0b00*/  IADD3 R22, PT, PT, R22, 0x8, RZ ;  /* 0x0000000816167810 */ /* 0x000fe20007ffe0ff */
[----:B--2---:R-:W-:-:S04]  /*0b10*/  FFMA R24, R25, R24, R26 ;  /* 0x0000001819187223 */ /* 0x004fc8000000001a */
[----:B---3--:R-:W-:-:S04]  /*0b20*/  FFMA R23, R23, R27, R24 ;  /* 0x0000001b17177223 */ /* 0x008fc80000000018 */
[----:B----4-:R-:W-:-:S07]  /*0b30*/  FFMA R23, R28, R29, R23 ;  /* 0x0000001d1c177223 */ /* 0x010fce0000000017 */
.L_x_66:
[----:B------:R-:W-:Y:S05]  /*0b40*/  BSYNC.RECONVERGENT B2 ;  /* 0x0000000000027941 */ /* 0x000fea0003800200 */
.L_x_65:
        /* <DEDUP_REMOVED lines=15> */
[----:B------:R-:W4:Y:S04]  /*0c40*/  LDG.E R26, desc[UR18][R16.64+0x4] ;  /* 0x00000412101a7981 */ /* 0x000f28000c1e1900 */
[----:B------:R-:W5:Y:S04]  /*0c50*/  LDG.E R27, desc[UR18][R16.64+0x8] ;  /* 0x00000812101b7981 */ /* 0x000f68000c1e1900 */
[----:B------:R-:W3:Y:S01]  /*0c60*/  LDG.E R29, desc[UR18][R16.64+0xc] ;  /* 0x00000c12101d7981 */ /* 0x000ee2000c1e1900 */
[----:B--2---:R-:W-:-:S03]  /*0c70*/  FFMA R24, R24, R25, R23 ;  /* 0x0000001918187223 */ /* 0x004fc60000000017 */
[----:B------:R-:W4:Y:S04]  /*0c80*/  LDG.E R25, desc[UR18][R14.64+0x4] ;  /* 0x000004120e197981 */ /* 0x000f28000c1e1900 */
[----:B------:R-:W5:Y:S01]  /*0c90*/  LDG.E R23, desc[UR18][R14.64+0x8] ;  /* 0x000008120e177981 */ /* 0x000f62000c1e1900 */
[----:B------:R-:W-:Y:S01]  /*0ca0*/  IADD3 R22, PT, PT, R22, 0x4, RZ ;  /* 0x0000000416167810 */ /* 0x000fe20007ffe0ff */
[----:B----4-:R-:W-:-:S04]  /*0cb0*/  FFMA R24, R25, R26, R24 ;  /* 0x0000001a19187223 */ /* 0x010fc80000000018 */
[----:B-----5:R-:W-:-:S04]  /*0cc0*/  FFMA R23, R23, R27, R24 ;  /* 0x0000001b17177223 */ /* 0x020fc80000000018 */
[----:B---3--:R-:W-:-:S07]  /*0cd0*/  FFMA R23, R28, R29, R23 ;  /* 0x0000001d1c177223 */ /* 0x008fce0000000017 */
.L_x_68:
[----:B------:R-:W-:Y:S05]  /*0ce0*/  BSYNC.RECONVERGENT B2 ;  /* 0x0000000000027941 */ /* 0x000fea0003800200 */
.L_x_67:
[----:B------:R-:W-:Y:S05]  /*0cf0*/  @!P1 BRA `(.L_x_60) ;  /* 0x0000000000489947 */ /* 0x000fea0003800000 */
[----:B------:R-:W0:Y:S01]  /*0d00*/  LDC.64 R14, c[0x0][0x388] ;  /* 0x0000e200ff0e7b82 */ /* 0x000e220000000a00 */
[-C--:B------:R-:W-:Y:S02]  /*0d10*/  IADD3 R21, PT, PT, R21, R22.reuse, RZ ;  /* 0x0000001615157210 */ /* 0x080fe40007ffe0ff */
[----:B------:R-:W-:-:S05]  /*0d20*/  IADD3 R5, PT, PT, R5, R22, RZ ;  /* 0x0000001605057210 */ /* 0x000fca0007ffe0ff */
[----:B------:R-:W1:Y:S01]  /*0d30*/  LDC.64 R16, c[0x0][0x390] ;  /* 0x0000e400ff107b82 */ /* 0x000e620000000a00 */
[----:B0-----:R-:W-:-:S05]  /*0d40*/  IMAD.WIDE R14, R21, 0x4, R14 ;  /* 0x00000004150e7825 */ /* 0x001fca00078e020e */
[----:B------:R-:W2:Y:S01]  /*0d50*/  LDG.E R22, desc[UR18][R14.64] ;  /* 0x000000120e167981 */ /* 0x000ea2000c1e1900 */
[----:B-1----:R-:W-:-:S05]  /*0d60*/  IMAD.WIDE R16, R5, 0x4, R16 ;  /* 0x0000000405107825 */ /* 0x002fca00078e0210 */
[----:B------:R-:W2:Y:S01]  /*0d70*/  LDG.E R5, desc[UR18][R16.64] ;  /* 0x0000001210057981 */ /* 0x000ea2000c1e1900 */
[----:B------:R-:W-:Y:S01]  /*0d80*/  ISETP.NE.AND P0, PT, R12, 0x1, PT ;  /* 0x000000010c00780c */ /* 0x000fe20003f05270 */
[----:B--2---:R-:W-:-:S12]  /*0d90*/  FFMA R23, R22, R5, R23 ;  /* 0x0000000516177223 */ /* 0x004fd80000000017 */
[----:B------:R-:W-:Y:S05]  /*0da0*/  @!P0 BRA `(.L_x_60) ;  /* 0x00000000001c8947 */ /* 0x000fea0003800000 */
[----:B------:R-:W-:Y:S01]  /*0db0*/  ISETP.NE.AND P0, PT, R12, 0x2, PT ;  /* 0x000000020c00780c */ /* 0x000fe20003f05270 */
[----:B------:R-:W2:Y:S04]  /*0dc0*/  LDG.E R22, desc[UR18][R14.64+0x4] ;  /* 0x000004120e167981 */ /* 0x000ea8000c1e1900 */
[----:B------:R-:W2:Y:S08]  /*0dd0*/  LDG.E R5, desc[UR18][R16.64+0x4] ;  /* 0x0000041210057981 */ /* 0x000eb0000c1e1900 */
[----:B------:R-:W3:Y:S04]  /*0de0*/  @P0 LDG.E R24, desc[UR18][R14.64+0x8] ;  /* 0x000008120e180981 */ /* 0x000ee8000c1e1900 */
[----:B------:R-:W3:Y:S01]  /*0df0*/  @P0 LDG.E R21, desc[UR18][R16.64+0x8] ;  /* 0x0000081210150981 */ /* 0x000ee2000c1e1900 */
[----:B--2---:R-:W-:-:S04]  /*0e00*/  FFMA R23, R22, R5, R23 ;  /* 0x0000000516177223 */ /* 0x004fc80000000017 */
[----:B---3--:R-:W-:-:S07]  /*0e10*/  @P0 FFMA R23, R24, R21, R23 ;  /* 0x0000001518170223 */ /* 0x008fce0000000017 */
.L_x_60:
[----:B------:R-:W-:Y:S05]  /*0e20*/  BSYNC.RECONVERGENT B0 ;  /* 0x0000000000007941 */ /* 0x000fea0003800200 */
.L_x_59:
[----:B------:R-:W-:-:S05]  /*0e30*/  VIADD R19, R19, 0x1 ;  /* 0x0000000113137836 */ /* 0x000fca0000000000 */
[----:B------:R-:W-:-:S13]  /*0e40*/  ISETP.NE.AND P0, PT, R19, R4, PT ;  /* 0x000000041300720c */ /* 0x000fda0003f05270 */
[----:B------:R-:W-:Y:S05]  /*0e50*/  @P0 BRA `(.L_x_69) ;  /* 0xfffffff400600947 */ /* 0x000fea000383ffff */
.L_x_58:
[----:B------:R-:W-:Y:S05]  /*0e60*/  BSYNC.RECONVERGENT B1 ;  /* 0x0000000000017941 */ /* 0x000fea0003800200 */
.L_x_57:
[----:B------:R-:W-:-:S04]  /*0e70*/  UIADD3 UR8, UPT, UPT, UR8, 0x1, URZ ;  /* 0x0000000108087890 */ /* 0x000fc8000fffe0ff */
[----:B------:R-:W-:-:S09]  /*0e80*/  UISETP.NE.AND UP0, UPT, UR8, UR7, UPT ;  /* 0x000000070800728c */ /* 0x000fd2000bf05270 */
[----:B------:R-:W-:Y:S05]  /*0e90*/  BRA.U UP0, `(.L_x_70) ;  /* 0xfffffff500307547 */ /* 0x000fea000b83ffff */
.L_x_56:
[----:B------:R-:W0:Y:S01]  /*0ea0*/  LDCU.64 UR4, c[0x0][0x380] ;  /* 0x00007000ff0477ac */ /* 0x000e220008000a00 */
[----:B------:R-:W1:Y:S01]  /*0eb0*/  LDC.64 R4, c[0x0][0x398] ;  /* 0x0000e600ff047b82 */ /* 0x000e620000000a00 */
[----:B0-----:R-:W-:-:S06]  /*0ec0*/  UIMAD.WIDE UR4, UR6, 0x4, UR4 ;  /* 0x00000004060478a5 */ /* 0x001fcc000f8e0204 */
[----:B------:R-:W-:Y:S02]  /*0ed0*/  MOV R6, UR4 ;  /* 0x0000000400067c02 */ /* 0x000fe40008000f00 */
[----:B------:R-:W-:-:S03]  /*0ee0*/  MOV R7, UR5 ;  /* 0x0000000500077c02 */ /* 0x000fc60008000f00 */
[----:B------:R-:W0:Y:S02]  /*0ef0*/  LDCU.64 UR4, c[0x0][0x3a0] ;  /* 0x00007400ff0477ac */ /* 0x000e240008000a00 */
[----:B------:R-:W2:Y:S01]  /*0f00*/  LDG.E R6, desc[UR18][R6.64] ;  /* 0x0000001206067981 */ /* 0x000ea2000c1e1900 */
[----:B0-----:R-:W-:-:S05]  /*0f10*/  MOV R3, UR4 ;  /* 0x0000000400037c02 */ /* 0x001fca0008000f00 */
[----:B------:R-:W-:-:S04]  /*0f20*/  IMAD R3, R3, UR6, R0 ;  /* 0x0000000603037c24 */ /* 0x000fc8000f8e0200 */
[----:B------:R-:W-:-:S04]  /*0f30*/  IMAD R3, R3, UR5, R2 ;  /* 0x0000000503037c24 */ /* 0x000fc8000f8e0202 */
[----:B-1----:R-:W-:-:S04]  /*0f40*/  IMAD.WIDE R2, R3, 0x4, R4 ;  /* 0x0000000403027825 */ /* 0x002fc800078e0204 */
[----:B--2---:R-:W-:Y:S01]  /*0f50*/  FADD R0, R6, R23 ;  /* 0x0000001706007221 */ /* 0x004fe20000000000 */
[----:B------:R-:W-:-:S04]  /*0f60*/  FSETP.GEU.AND P0, PT, R23, -R6, PT ;  /* 0x800000061700720b */ /* 0x000fc80003f0e000 */
[----:B------:R-:W-:-:S05]  /*0f70*/  FSEL R5, R0, RZ, P0 ;  /* 0x000000ff00057208 */ /* 0x000fca0000000000 */
[----:B------:R-:W-:Y:S01]  /*0f80*/  STG.E desc[UR18][R2.64], R5 ;  /* 0x0000000502007986 */ /* 0x000fe2000c101912 */
[----:B------:R-:W-:Y:S05]  /*0f90*/  EXIT ;  /* 0x000000000000794d */ /* 0x000fea0003800000 */
.L_x_71:
        /* <DEDUP_REMOVED lines=14> */
.L_x_85:


//--------------------- .text._Z10first_convPfS_S_S_iiiiiiii --------------------------
	.section	.text._Z10first_convPfS_S_S_iiiiiiii,"ax",@progbits
	.align	128
        .global         _Z10first_convPfS_S_S_iiiiiiii
        .type           _Z10first_convPfS_S_S_iiiiiiii,@function
        .size           _Z10first_convPfS_S_S_iiiiiiii,(.L_x_86 - _Z10first_convPfS_S_S_iiiiiiii)
        .other          _Z10first_convPfS_S_S_iiiiiiii,@"STO_CUDA_ENTRY STV_DEFAULT"
_Z10first_convPfS_S_S_iiiiiiii:
.text._Z10first_convPfS_S_S_iiiiiiii:
[----:B------:R-:W-:Y:S01]  /*0000*/  LDC R1, c[0x0][0x37c] ;  /* 0x0000df00ff017b82 */ /* 0x000fe20000000800 */
[----:B------:R-:W0:Y:S01]  /*0010*/  S2R R0, SR_TID.X ;  /* 0x0000000000007919 */ /* 0x000e220000002100 */
[----:B------:R-:W1:Y:S06]  /*0020*/  LDCU UR10, c[0x0][0x3b4] ;  /* 0x00007680ff0a77ac */ /* 0x000e6c0008000800 */
[----:B------:R-:W2:Y:S01]  /*0030*/  S2UR UR25, SR_CTAID.X ;  /* 0x00000000001979c3 */ /* 0x000ea20000002500 */
[----:B------:R-:W-:Y:S01]  /*0040*/  IMAD.MOV.U32 R19, RZ, RZ, RZ ;  /* 0x000000ffff137224 */ /* 0x000fe200078e00ff */
[----:B------:R-:W3:Y:S01]  /*0050*/  S2R R14, SR_TID.Y ;  /* 0x00000000000e7919 */ /* 0x000ee20000002200 */
[----:B------:R-:W0:Y:S01]  /*0060*/  LDCU.64 UR4, c[0x0][0x3b8] ;  /* 0x00007700ff0477ac */ /* 0x000e220008000a00 */
[----:B------:R-:W4:Y:S01]  /*0070*/  LDCU.64 UR22, c[0x0][0x358] ;  /* 0x00006b00ff1677ac */ /* 0x000f220008000a00 */
[----:B-1----:R-:W-:Y:S01]  /*0080*/  UISETP.GE.AND UP0, UPT, UR10, 0x1, UPT ;  /* 0x000000010a00788c */ /* 0x002fe2000bf06270 */
[----:B0-----:R-:W-:-:S02]  /*0090*/  IADD3 R0, PT, PT, R0, UR4, RZ ;  /* 0x0000000400007c10 */ /* 0x001fc4000fffe0ff */
[----:B---3--:R-:W-:-:S06]  /*00a0*/  IADD3 R14, PT, PT, R14, UR5, RZ ;  /* 0x000000050e0e7c10 */ /* 0x008fcc000fffe0ff */
[----:B--2-4-:R-:W-:Y:S05]  /*00b0*/  BRA.U !UP0, `(.L_x_72) ;  /* 0x0000000d08707547 */ /* 0x014fea000b800000 */
[----:B------:R-:W0:Y:S02]  /*00c0*/  LDCU UR9, c[0x0][0x3a4] ;  /* 0x00007480ff0977ac */ /* 0x000e240008000800 */
[----:B0-----:R-:W-:-:S09]  /*00d0*/  UISETP.GE.AND UP0, UPT, UR9, 0x1, UPT ;  /* 0x000000010900788c */ /* 0x001fd2000bf06270 */
[----:B------:R-:W-:Y:S05]  /*00e0*/  BRA.U !UP0, `(.L_x_72) ;  /* 0x0000000d08647547 */ /* 0x000fea000b800000 */
[----:B------:R-:W0:Y:S01]  /*00f0*/  LDCU.64 UR4, c[0x0][0x388] ;  /* 0x00007100ff0477ac */ /* 0x000e220008000a00 */
[----:B------:R-:W-:Y:S01]  /*0100*/  HFMA2 R19, -RZ, RZ, 0, 0 ;  /* 0x00000000ff137431 */ /* 0x000fe200000001ff */
[----:B------:R-:W1:Y:S01]  /*0110*/  LDCU UR6, c[0x0][0x3b0] ;  /* 0x00007600ff0677ac */ /* 0x000e620008000800 */
[----:B------:R-:W-:Y:S02]  /*0120*/  UIMAD UR26, UR25, UR9, URZ ;  /* 0x00000009191a72a4 */ /* 0x000fe4000f8e02ff */
[----:B------:R-:W-:Y:S02]  /*0130*/  UIMAD UR28, UR10, UR10, URZ ;  /* 0x0000000a0a1c72a4 */ /* 0x000fe4000f8e02ff */
[----:B------:R-:W-:Y:S02]  /*0140*/  UIMAD UR27, UR25, UR10, URZ ;  /* 0x0000000a191b72a4 */ /* 0x000fe4000f8e02ff */
[----:B------:R-:W-:Y:S02]  /*0150*/  ULOP3.LUT UR9, UR9, 0x7ffffff8, URZ, 0xc0, !UPT ;  /* 0x7ffffff809097892 */ /* 0x000fe4000f8ec0ff */
[----:B------:R-:W-:-:S02]  /*0160*/  UIMAD UR10, UR26, UR10, UR10 ;  /* 0x0000000a1a0a72a4 */ /* 0x000fc4000f8e020a */
[----:B0-----:R-:W-:Y:S02]  /*0170*/  UIADD3 UR7, UP0, UPT, UR4, 0x10, URZ ;  /* 0x0000001004077890 */ /* 0x001fe4000ff1e0ff */
[----:B------:R-:W-:Y:S01]  /*0180*/  UIADD3 UR29, UPT, UPT, UR26, 0x6, URZ ;  /* 0x000000061a1d7890 */ /* 0x000fe2000fffe0ff */
[----:B-1----:R-:W-:Y:S01]  /*0190*/  IMAD R16, R14, UR6, RZ ;  /* 0x000000060e107c24 */ /* 0x002fe2000f8e02ff */
[----:B------:R-:W-:Y:S02]  /*01a0*/  UIADD3.X UR8, UPT, UPT, URZ, UR5, URZ, UP0, !UPT ;  /* 0x00000005ff087290 */ /* 0x000fe400087fe4ff */
[----:B------:R-:W-:Y:S01]  /*01b0*/  UIADD3 UR30, UPT, UPT, UR26, 0x7, URZ ;  /* 0x000000071a1e7890 */ /* 0x000fe2000fffe0ff */
[----:B------:R-:W-:-:S11]  /*01c0*/  UMOV UR4, URZ ;  /* 0x000000ff00047c82 */ /* 0x000fd60008000000 */
.L_x_78:
[----:B------:R-:W0:Y:S01]  /*01d0*/  LDCU.64 UR12, c[0x0][0x3b0] ;  /* 0x00007600ff0c77ac */ /* 0x000e220008000a00 */
[----:B------:R-:W1:Y:S01]  /*01e0*/  LDCU.64 UR14, c[0x0][0x3a0] ;  /* 0x00007400ff0e77ac */ /* 0x000e620008000a00 */
[----:B------:R-:W-:Y:S02]  /*01f0*/  UIADD3 UR31, UPT, UPT, UR26, 0x5, URZ ;  /* 0x000000051a1f7890 */ /* 0x000fe4000fffe0ff */
[----:B------:R-:W-:Y:S02]  /*0200*/  UIADD3 UR33, UPT, UPT, UR26, 0x2, URZ ;  /* 0x000000021a217890 */ /* 0x000fe4000fffe0ff */
[----:B------:R-:W-:Y:S02]  /*0210*/  UIADD3 UR34, UPT, UPT, UR26, 0x4, URZ ;  /* 0x000000041a227890 */ /* 0x000fe4000fffe0ff */
[----:B------:R-:W-:Y:S01]  /*0220*/  UIADD3 UR35, UPT, UPT, UR26, 0x3, URZ ;  /* 0x000000031a237890 */ /* 0x000fe2000fffe0ff */
[----:B------:R-:W-:Y:S01]  /*0230*/  UMOV UR5, URZ ;  /* 0x000000ff00057c82 */ /* 0x000fe20008000000 */
[----:B0-----:R-:W-:Y:S01]  /*0240*/  MOV R17, UR12 ;  /* 0x0000000c00117c02 */ /* 0x001fe20008000f00 */
[----:B------:R-:W-:-:S02]  /*0250*/  UIMAD UR32, UR29, UR13, UR4 ;  /* 0x0000000d1d2072a4 */ /* 0x000fc4000f8e0204 */
[----:B------:R-:W-:Y:S02]  /*0260*/  UIMAD UR11, UR30, UR13, UR4 ;  /* 0x0000000d1e0b72a4 */ /* 0x000fe4000f8e0204 */
[----:B------:R-:W-:Y:S01]  /*0270*/  IMAD R17, R0, R17, UR4 ;  /* 0x0000000400117e24 */ /* 0x000fe2000f8e0211 */
[----:B-1----:R-:W-:-:S03]  /*0280*/  UIMAD UR12, UR27, UR15, UR4 ;  /* 0x0000000f1b0c72a4 */ /* 0x002fc6000f8e0204 */
[----:B------:R-:W-:-:S09]  /*0290*/  IMAD R17, R17, UR14, R16 ;  /* 0x0000000e11117c24 */ /* 0x000fd2000f8e0210 */
.L_x_77:
[----:B------:R-:W0:Y:S01]  /*02a0*/  LDCU UR6, c[0x0][0x3a4] ;  /* 0x00007480ff0677ac */ /* 0x000e220008000800 */
[----:B------:R-:W-:Y:S01]  /*02b0*/  VIADD R18, R17, UR5 ;  /* 0x0000000511127c36 */ /* 0x000fe20008000000 */
[----:B0-----:R-:W-:-:S03]  /*02c0*/  UISETP.GE.U32.AND UP0, UPT, UR6, 0x8, UPT ;  /* 0x000000080600788c */ /* 0x001fc6000bf06070 */
[----:B------:R-:W-:Y:S01]  /*02d0*/  IMAD R18, R18, UR6, RZ ;  /* 0x0000000612127c24 */ /* 0x000fe2000f8e02ff */
[----:B------:R-:W-:-:S05]  /*02e0*/  UMOV UR6, URZ ;  /* 0x000000ff00067c82 */ /* 0x000fca0008000000 */
[----:B------:R-:W-:Y:S05]  /*02f0*/  BRA.U !UP0, `(.L_x_73) ;  /* 0x0000000508487547 */ /* 0x000fea000b800000 */
[----:B------:R-:W0:Y:S01]  /*0300*/  LDCU UR6, c[0x0][0x3b4] ;  /* 0x00007680ff0677ac */ /* 0x000e220008000800 */
[----:B------:R-:W-:Y:S01]  /*0310*/  MOV R15, R18 ;  /* 0x00000012000f7202 */ /* 0x000fe20000000f00 */
[----:B------:R-:W1:Y:S01]  /*0320*/  LDCU UR16, c[0x0][0x3b4] ;  /* 0x00007680ff1077ac */ /* 0x000e620008000800 */
[----:B------:R-:W-:Y:S02]  /*0330*/  UIADD3 UR18, UPT, UPT, UR10, UR4, URZ ;  /* 0x000000040a127290 */ /* 0x000fe4000fffe0ff */
[----:B------:R-:W-:Y:S01]  /*0340*/  UIADD3 UR36, UPT, UPT, -UR9, URZ, URZ ;  /* 0x000000ff09247290 */ /* 0x000fe2000fffe1ff */
[----:B------:R-:W2:Y:S01]  /*0350*/  LDCU.64 UR20, c[0x0][0x390] ;  /* 0x00007200ff1477ac */ /* 0x000ea20008000a00 */
[----:B0-----:R-:W-:Y:S02]  /*0360*/  UIMAD UR14, UR35, UR6, UR4 ;  /* 0x00000006230e72a4 */ /* 0x001fe4000f8e0204 */
[----:B------:R-:W-:Y:S02]  /*0370*/  UIMAD UR15, UR34, UR6, UR4 ;  /* 0x00000006220f72a4 */ /* 0x000fe4000f8e0204 */
[----:B------:R-:W-:-:S02]  /*0380*/  UIMAD UR13, UR33, UR6, UR4 ;  /* 0x00000006210d72a4 */ /* 0x000fc4000f8e0204 */
[----:B------:R-:W-:Y:S02]  /*0390*/  UIMAD UR17, UR31, UR6, UR4 ;  /* 0x000000061f1172a4 */ /* 0x000fe4000f8e0204 */
[----:B-1----:R-:W-:Y:S02]  /*03a0*/  UIMAD UR6, UR18, UR16, UR5 ;  /* 0x00000010120672a4 */ /* 0x002fe4000f8e0205 */
[----:B------:R-:W-:Y:S02]  /*03b0*/  UIMAD UR18, UR32, UR16, UR5 ;  /* 0x00000010201272a4 */ /* 0x000fe4000f8e0205 */
[----:B------:R-:W-:Y:S02]  /*03c0*/  UIMAD UR19, UR11, UR16, UR5 ;  /* 0x000000100b1372a4 */ /* 0x000fe4000f8e0205 */
[----:B------:R-:W-:Y:S02]  /*03d0*/  UIMAD UR24, UR12, UR16, UR5 ;  /* 0x000000100c1872a4 */ /* 0x000fe4000f8e0205 */
[----:B------:R-:W-:-:S02]  /*03e0*/  UIMAD UR13, UR13, UR16, UR5 ;  /* 0x000000100d0d72a4 */ /* 0x000fc4000f8e0205 */
[----:B------:R-:W-:Y:S02]  /*03f0*/  UIMAD UR14, UR14, UR16, UR5 ;  /* 0x000000100e0e72a4 */ /* 0x000fe4000f8e0205 */
[----:B------:R-:W-:Y:S02]  /*0400*/  UIMAD UR15, UR15, UR16, UR5 ;  /* 0x000000100f0f72a4 */ /* 0x000fe4000f8e0205 */
[----:B--2---:R-:W-:-:S12]  /*0410*/  UIMAD UR16, UR17, UR16, UR5 ;  /* 0x00000010111072a4 */ /* 0x004fd8000f8e0205 */
.L_x_74:
[----:B------:R-:W-:Y:S01]  /*0420*/  UIMAD.WIDE UR38, UR24, 0x4, UR20 ;  /* 0x00000004182678a5 */ /* 0x000fe2000f8e0214 */
[----:B------:R-:W-:Y:S01]  /*0430*/  MOV R2, UR7 ;  /* 0x0000000700027c02 */ /* 0x000fe20008000f00 */
[----:B------:R-:W-:Y:S01]  /*0440*/  IMAD.U32 R3, RZ, RZ, UR8 ;  /* 0x00000008ff037e24 */ /* 0x000fe2000f8e00ff */
[----:B------:R-:W-:-:S03]  /*0450*/  UIMAD.WIDE UR40, UR6, 0x4, UR20 ;  /* 0x00000004062878a5 */ /* 0x000fc6000f8e0214 */
[----:B------:R-:W-:Y:S01]  /*0460*/  MOV R20, UR38 ;  /* 0x0000002600147c02 */ /* 0x000fe20008000f00 */
[----:B------:R-:W-:Y:S01]  /*0470*/  IMAD.WIDE R2, R15, 0x4, R2 ;  /* 0x000000040f027825 */ /* 0x000fe200078e0202 */
[----:B------:R-:W-:Y:S01]  /*0480*/  MOV R21, UR39 ;  /* 0x0000002700157c02 */ /* 0x000fe20008000f00 */
[----:B------:R-:W-:Y:S01]  /*0490*/  UIMAD.WIDE UR38, UR13, 0x4, UR20 ;  /* 0x000000040d2678a5 */ /* 0x000fe2000f8e0214 */
[----:B------:R-:W-:Y:S01]  /*04a0*/  MOV R5, UR41 ;  /* 0x0000002900057c02 */ /* 0x000fe20008000f00 */
[----:B------:R-:W-:Y:S01]  /*04b0*/  IMAD.U32 R4, RZ, RZ, UR40 ;  /* 0x00000028ff047e24 */ /* 0x000fe2000f8e00ff */
[----:B------:R-:W2:Y:S03]  /*04c0*/  LDG.E R26, desc[UR22][R2.64+-0x10] ;  /* 0xfffff016021a7981 */ /* 0x000ea6000c1e1900 */
[----:B------:R-:W-:Y:S01]  /*04d0*/  MOV R12, UR38 ;  /* 0x00000026000c7c02 */ /* 0x000fe20008000f00 */
[----:B------:R-:W-:Y:S01]  /*04e0*/  IMAD.U32 R13, RZ, RZ, UR39 ;  /* 0x00000027ff0d7e24 */ /* 0x000fe2000f8e00ff */
[----:B------:R-:W2:Y:S01]  /*04f0*/  LDG.E R20, desc[UR22][R20.64] ;  /* 0x0000001614147981 */ /* 0x000ea2000c1e1900 */
[----:B------:R-:W-:-:S02]  /*0500*/  UIMAD.WIDE UR38, UR14, 0x4, UR20 ;  /* 0x000000040e2678a5 */ /* 0x000fc4000f8e0214 */
[----:B------:R-:W-:Y:S01]  /*0510*/  UIMAD.WIDE UR40, UR15, 0x4, UR20 ;  /* 0x000000040f2878a5 */ /* 0x000fe2000f8e0214 */
[----:B------:R0:W3:Y:S04]  /*0520*/  LDG.E R24, desc[UR22][R4.64] ;  /* 0x0000001604187981 */ /* 0x0000e8000c1e1900 */
[----:B------:R-:W3:Y:S01]  /*0530*/  LDG.E R23, desc[UR22][R2.64+-0xc] ;  /* 0xfffff41602177981 */ /* 0x000ee2000c1e1900 */
[----:B------:R-:W-:Y:S02]  /*0540*/  MOV R6, UR38 ;  /* 0x0000002600067c02 */ /* 0x000fe40008000f00 */
[----:B------:R-:W-:Y:S01]  /*0550*/  MOV R7, UR39 ;  /* 0x0000002700077c02 */ /* 0x000fe20008000f00 */
[----:B------:R1:W4:Y:S01]  /*0560*/  LDG.E R22, desc[UR22][R12.64] ;  /* 0x000000160c167981 */ /* 0x000322000c1e1900 */
[----:B------:R-:W-:Y:S01]  /*0570*/  UIMAD.WIDE UR38, UR16, 0x4, UR20 ;  /* 0x00000004102678a5 */ /* 0x000fe2000f8e0214 */
[----:B------:R-:W-:-:S02]  /*0580*/  MOV R8, UR40 ;  /* 0x0000002800087c02 */ /* 0x000fc40008000f00 */
[----:B------:R-:W4:Y:S01]  /*0590*/  LDG.E R21, desc[UR22][R2.64+-0x8] ;  /* 0xfffff81602157981 */ /* 0x000f22000c1e1900 */
[----:B------:R-:W-:Y:S01]  /*05a0*/  IMAD.U32 R9, RZ, RZ, UR41 ;  /* 0x00000029ff097e24 */ /* 0x000fe2000f8e00ff */
[----:B------:R-:W-:Y:S02]  /*05b0*/  UIMAD.WIDE UR40, UR18, 0x4, UR20 ;  /* 0x00000004122878a5 */ /* 0x000fe4000f8e0214 */
[----:B------:R-:W5:Y:S01]  /*05c0*/  LDG.E R6, desc[UR22][R6.64] ;  /* 0x0000001606067981 */ /* 0x000f62000c1e1900 */
[----:B------:R-:W-:-:S03]  /*05d0*/  MOV R11, UR39 ;  /* 0x00000027000b7c02 */ /* 0x000fc60008000f00 */
[----:B------:R-:W5:Y:S01]  /*05e0*/  LDG.E R25, desc[UR22][R2.64+-0x4] ;  /* 0xfffffc1602197981 */ /* 0x000f62000c1e1900 */
[----:B------:R-:W-:Y:S01]  /*05f0*/  MOV R10, UR38 ;  /* 0x00000026000a7c02 */ /* 0x000fe20008000f00 */
[----:B------:R-:W-:Y:S02]  /*0600*/  UIMAD.WIDE UR38, UR19, 0x4, UR20 ;  /* 0x00000004132678a5 */ /* 0x000fe4000f8e0214 */
[----:B------:R-:W5:Y:S01]  /*0610*/  LDG.E R8, desc[UR22][R8.64] ;  /* 0x0000001608087981 */ /* 0x000f62000c1e1900 */
[----:B0-----:R-:W-:-:S03]  /*0620*/  MOV R4, UR40 ;  /* 0x0000002800047c02 */ /* 0x001fc60008000f00 */
[----:B------:R-:W5:Y:S01]  /*0630*/  LDG.E R27, desc[UR22][R2.64] ;  /* 0x00000016021b7981 */ /* 0x000f62000c1e1900 */
[----:B------:R-:W-:Y:S01]  /*0640*/  IMAD.U32 R5, RZ, RZ, UR41 ;  /* 0x00000029ff057e24 */ /* 0x000fe2000f8e00ff */
[----:B-1----:R-:W-:Y:S02]  /*0650*/  MOV R12, UR38 ;  /* 0x00000026000c7c02 */ /* 0x002fe40008000f00 */
[----:B------:R-:W5:Y:S01]  /*0660*/  LDG.E R11, desc[UR22][R10.64] ;  /* 0x000000160a0b7981 */ /* 0x000f62000c1e1900 */
[----:B------:R-:W-:-:S03]  /*0670*/  MOV R13, UR39 ;  /* 0x00000027000d7c02 */ /* 0x000fc60008000f00 */
[----:B------:R-:W5:Y:S04]  /*0680*/  LDG.E R28, desc[UR22][R2.64+0x4] ;  /* 0x00000416021c7981 */ /* 0x000f68000c1e1900 */
[----:B------:R-:W5:Y:S04]  /*0690*/  LDG.E R4, desc[UR22][R4.64] ;  /* 0x0000001604047981 */ /* 0x000f68000c1e1900 */
[----:B------:R-:W5:Y:S04]  /*06a0*/  LDG.E R7, desc[UR22][R2.64+0x8] ;  /* 0x0000081602077981 */ /* 0x000f68000c1e1900 */
[----:B------:R-:W5:Y:S04]  /*06b0*/  LDG.E R12, desc[UR22][R12.64] ;  /* 0x000000160c0c7981 */ /* 0x000f68000c1e1900 */
[----:B------:R-:W5:Y:S01]  /*06c0*/  LDG.E R9, desc[UR22][R2.64+0xc] ;  /* 0x00000c1602097981 */ /* 0x000f62000c1e1900 */
[----:B------:R-:W-:-:S04]  /*06d0*/  UIADD3 UR36, UPT, UPT, UR36, 0x8, URZ ;  /* 0x0000000824247890 */ /* 0x000fc8000fffe0ff */
[----:B------:R-:W-:Y:S01]  /*06e0*/  UISETP.NE.AND UP0, UPT, UR36, URZ, UPT ;  /* 0x000000ff2400728c */ /* 0x000fe2000bf05270 */
[----:B------:R-:W-:Y:S01]  /*06f0*/  IADD3 R15, PT, PT, R15, 0x8, RZ ;  /* 0x000000080f0f7810 */ /* 0x000fe20007ffe0ff */
[----:B------:R-:W-:Y:S02]  /*0700*/  ULEA UR6, UR28, UR6, 0x3 ;  /* 0x000000061c067291 */ /* 0x000fe4000f8e18ff */
[----:B------:R-:W-:Y:S02]  /*0710*/  ULEA UR13, UR28, UR13, 0x3 ;  /* 0x0000000d1c0d7291 */ /* 0x000fe4000f8e18ff */
[----:B------:R-:W-:Y:S02]  /*0720*/  ULEA UR14, UR28, UR14, 0x3 ;  /* 0x0000000e1c0e7291 */ /* 0x000fe4000f8e18ff */
[----:B------:R-:W-:Y:S02]  /*0730*/  ULEA UR15, UR28, UR15, 0x3 ;  /* 0x0000000f1c0f7291 */ /* 0x000fe4000f8e18ff */
[----:B------:R-:W-:-:S02]  /*0740*/  ULEA UR16, UR28, UR16, 0x3 ;  /* 0x000000101c107291 */ /* 0x000fc4000f8e18ff */
[----:B------:R-:W-:Y:S02]  /*0750*/  ULEA UR18, UR28, UR18, 0x3 ;  /* 0x000000121c127291 */ /* 0x000fe4000f8e18ff */
[----:B------:R-:W-:Y:S02]  /*0760*/  ULEA UR19, UR28, UR19, 0x3 ;  /* 0x000000131c137291 */ /* 0x000fe4000f8e18ff */
[----:B------:R-:W-:Y:S01]  /*0770*/  ULEA UR24, UR28, UR24, 0x3 ;  /* 0x000000181c187291 */ /* 0x000fe2000f8e18ff */
        /* <DEDUP_REMOVED lines=9> */
[----:B------:R-:W-:-:S05]  /*0810*/  UMOV UR6, UR9 ;  /* 0x0000000900067c82 */ /* 0x000fca0008000000 */
.L_x_73:
[----:B------:R-:W0:Y:S02]  /*0820*/  LDCU UR13, c[0x0][0x3a4] ;  /* 0x00007480ff0d77ac */ /* 0x000e240008000800 */
[----:B0-----:R-:W-:-:S04]  /*0830*/  ULOP3.LUT UR14, UR13, 0x7, URZ, 0xc0, !UPT ;  /* 0x000000070d0e7892 */ /* 0x001fc8000f8ec0ff */
[----:B------:R-:W-:-:S09]  /*0840*/  UISETP.NE.AND UP0, UPT, UR14, URZ, UPT ;  /* 0x000000ff0e00728c */ /* 0x000fd2000bf05270 */
[----:B------:R-:W-:Y:S05]  /*0850*/  BRA.U !UP0, `(.L_x_75) ;  /* 0x00000005086c7547 */ /* 0x000fea000b800000 */
[----:B------:R-:W-:Y:S02]  /*0860*/  ULOP3.LUT UR24, UR13, 0x3, URZ, 0xc0, !UPT ;  /* 0x000000030d187892 */ /* 0x000fe4000f8ec0ff */
[----:B------:R-:W-:Y:S02]  /*0870*/  UIADD3 UR13, UPT, UPT, UR14, -0x1, URZ ;  /* 0xffffffff0e0d7890 */ /* 0x000fe4000fffe0ff */
[----:B------:R-:W-:Y:S02]  /*0880*/  UISETP.NE.AND UP1, UPT, UR24, URZ, UPT ;  /* 0x000000ff1800728c */ /* 0x000fe4000bf25270 */
[----:B------:R-:W-:-:S09]  /*0890*/  UISETP.GE.U32.AND UP0, UPT, UR13, 0x3, UPT ;  /* 0x000000030d00788c */ /* 0x000fd2000bf06070 */
[----:B------:R-:W-:Y:S05]  /*08a0*/  BRA.U !UP0, `(.L_x_76) ;  /* 0x00000001089c7547 */ /* 0x000fea000b800000 */
[----:B------:R-:W0:Y:S01]  /*08b0*/  LDCU UR21, c[0x0][0x3b4] ;  /* 0x00007680ff1577ac */ /* 0x000e220008000800 */
[----:B------:R-:W1:Y:S01]  /*08c0*/  LDC.64 R2, c[0x0][0x388] ;  /* 0x0000e200ff027b82 */ /* 0x000e620000000a00 */
[----:B------:R-:W-:Y:S01]  /*08d0*/  VIADD R5, R18, UR6 ;  /* 0x0000000612057c36 */ /* 0x000fe20008000000 */
[----:B------:R-:W2:Y:S01]  /*08e0*/  LDCU.64 UR18, c[0x0][0x390] ;  /* 0x00007200ff1277ac */ /* 0x000ea20008000a00 */
[----:B------:R-:W-:-:S04]  /*08f0*/  UIADD3 UR13, UPT, UPT, UR26, UR6, URZ ;  /* 0x000000061a0d7290 */ /* 0x000fc8000fffe0ff */
[----:B0-----:R-:W-:-:S04]  /*0900*/  UIMAD UR13, UR13, UR21, UR4 ;  /* 0x000000150d0d72a4 */ /* 0x001fc8000f8e0204 */
[----:B------:R-:W-:Y:S02]  /*0910*/  UIMAD UR14, UR13, UR21, UR5 ;  /* 0x000000150d0e72a4 */ /* 0x000fe4000f8e0205 */
[----:B------:R-:W-:Y:S01]  /*0920*/  UIADD3 UR13, UPT, UPT, UR13, UR21, URZ ;  /* 0x000000150d0d7290 */ /* 0x000fe2000fffe0ff */
[----:B-1----:R-:W-:Y:S01]  /*0930*/  IMAD.WIDE R2, R5, 0x4, R2 ;  /* 0x0000000405027825 */ /* 0x002fe200078e0202 */
[----:B--2---:R-:W-:Y:S02]  /*0940*/  UIMAD.WIDE UR14, UR14, 0x4, UR18 ;  /* 0x000000040e0e78a5 */ /* 0x004fe4000f8e0212 */
[----:B------:R-:W-:Y:S02]  /*0950*/  UIMAD UR16, UR13, UR21, UR5 ;  /* 0x000000150d1072a4 */ /* 0x000fe4000f8e0205 */
[----:B------:R-:W-:Y:S01]  /*0960*/  UIADD3 UR13, UPT, UPT, UR13, UR21, URZ ;  /* 0x000000150d0d7290 */ /* 0x000fe2000fffe0ff */
[----:B------:R-:W2:Y:S01]  /*0970*/  LDG.E R12, desc[UR22][R2.64] ;  /* 0x00000016020c7981 */ /* 0x000ea2000c1e1900 */
[----:B------:R-:W-:Y:S01]  /*0980*/  UIMAD.WIDE UR16, UR16, 0x4, UR18 ;  /* 0x00000004101078a5 */ /* 0x000fe2000f8e0212 */
[----:B------:R-:W-:Y:S01]  /*0990*/  MOV R6, UR14 ;  /* 0x0000000e00067c02 */ /* 0x000fe20008000f00 */
[----:B------:R-:W-:Y:S01]  /*09a0*/  UIMAD UR20, UR13, UR21, UR5 ;  /* 0x000000150d1472a4 */ /* 0x000fe2000f8e0205 */
[----:B------:R-:W-:Y:S01]  /*09b0*/  MOV R7, UR15 ;  /* 0x0000000f00077c02 */ /* 0x000fe20008000f00 */
[----:B------:R-:W-:Y:S01]  /*09c0*/  UIADD3 UR13, UPT, UPT, UR13, UR21, URZ ;  /* 0x000000150d0d7290 */ /* 0x000fe2000fffe0ff */
[----:B------:R-:W3:Y:S01]  /*09d0*/  LDG.E R13, desc[UR22][R2.64+0x4] ;  /* 0x00000416020d7981 */ /* 0x000ee2000c1e1900 */
[----:B------:R-:W-:-:S02]  /*09e0*/  UIMAD.WIDE UR14, UR20, 0x4, UR18 ;  /* 0x00000004140e78a5 */ /* 0x000fc4000f8e0212 */
[----:B------:R-:W-:Y:S01]  /*09f0*/  UIMAD UR13, UR13, UR21, UR5 ;  /* 0x000000150d0d72a4 */ /* 0x000fe2000f8e0205 */
[----:B------:R-:W-:Y:S01]  /*0a00*/  MOV R8, UR16 ;  /* 0x0000001000087c02 */ /* 0x000fe20008000f00 */
[----:B------:R-:W-:Y:S01]  /*0a10*/  IMAD.U32 R9, RZ, RZ, UR17 ;  /* 0x00000011ff097e24 */ /* 0x000fe2000f8e00ff */
[----:B------:R-:W2:Y:S01]  /*0a20*/  LDG.E R6, desc[UR22][R6.64] ;  /* 0x0000001606067981 */ /* 0x000ea2000c1e1900 */
[----:B------:R-:W-:Y:S01]  /*0a30*/  UIMAD.WIDE UR16, UR13, 0x4, UR18 ;  /* 0x000000040d1078a5 */ /* 0x000fe2000f8e0212 */
[----:B------:R-:W-:Y:S02]  /*0a40*/  MOV R10, UR14 ;  /* 0x0000000e000a7c02 */ /* 0x000fe40008000f00 */
[----:B------:R-:W-:Y:S01]  /*0a50*/  MOV R11, UR15 ;  /* 0x0000000f000b7c02 */ /* 0x000fe20008000f00 */
[----:B------:R-:W3:Y:S02]  /*0a60*/  LDG.E R8, desc[UR22][R8.64] ;  /* 0x0000001608087981 */ /* 0x000ee4000c1e1900 */
[----:B------:R-:W-:Y:S01]  /*0a70*/  MOV R4, UR16 ;  /* 0x0000001000047c02 */ /* 0x000fe20008000f00 */
[----:B------:R-:W-:Y:S01]  /*0a80*/  IMAD.U32 R5, RZ, RZ, UR17 ;  /* 0x00000011ff057e24 */ /* 0x000fe2000f8e00ff */
[----:B------:R-:W4:Y:S04]  /*0a90*/  LDG.E R10, desc[UR22][R10.64] ;  /* 0x000000160a0a7981 */ /* 0x000f28000c1e1900 */
[----:B------:R-:W4:Y:S04]  /*0aa0*/  LDG.E R15, desc[UR22][R2.64+0x8] ;  /* 0x00000816020f7981 */ /* 0x000f28000c1e1900 */
[----:B------:R-:W5:Y:S04]  /*0ab0*/  LDG.E R4, desc[UR22][R4.64] ;  /* 0x0000001604047981 */ /* 0x000f68000c1e1900 */
[----:B------:R-:W5:Y:S01]  /*0ac0*/  LDG.E R7, desc[UR22][R2.64+0xc] ;  /* 0x00000c1602077981 */ /* 0x000f62000c1e1900 */
[----:B------:R-:W-:Y:S01]  /*0ad0*/  UIADD3 UR6, UPT, UPT, UR6, 0x4, URZ ;  /* 0x0000000406067890 */ /* 0x000fe2000fffe0ff */
[----:B--2---:R-:W-:-:S04]  /*0ae0*/  FFMA R6, R12, R6, R19 ;  /* 0x000000060c067223 */ /* 0x004fc80000000013 */
[----:B---3--:R-:W-:-:S04]  /*0af0*/  FFMA R6, R13, R8, R6 ;  /* 0x000000080d067223 */ /* 0x008fc80000000006 */
[----:B----4-:R-:W-:-:S04]  /*0b00*/  FFMA R6, R15, R10, R6 ;  /* 0x0000000a0f067223 */ /* 0x010fc80000000006 */
[----:B-----5:R-:W-:-:S07]  /*0b10*/  FFMA R19, R7, R4, R6 ;  /* 0x0000000407137223 */ /* 0x020fce0000000006 */
.L_x_76:
[----:B------:R-:W-:Y:S05]  /*0b20*/  BRA.U !UP1, `(.L_x_75) ;  /* 0x0000000109b87547 */ /* 0x000fea000b800000 */
[----:B------:R-:W0:Y:S01]  /*0b30*/  LDCU UR13, c[0x0][0x3a4] ;  /* 0x00007480ff0d77ac */ /* 0x000e220008000800 */
[----:B------:R-:W-:-:S06]  /*0b40*/  UISETP.NE.AND UP0, UPT, UR24, 0x1, UPT ;  /* 0x000000011800788c */ /* 0x000fcc000bf05270 */
[----:B------:R-:W-:-:S05]  /*0b50*/  PLOP3.LUT P0, PT, PT, PT, UP0, 0x80, 0x8 ;  /* 0x000000000008781c */ /* 0x000fca0003f0f008 */
[----:B------:R-:W1:Y:S01]  /*0b60*/  @UP0 LDCU UR18, c[0x0][0x3b4] ;  /* 0x00007680ff1207ac */ /* 0x000e620008000800 */
[----:B0-----:R-:W-:Y:S01]  /*0b70*/  ULOP3.LUT UP1, URZ, UR13, 0x1, URZ, 0xc0, !UPT ;  /* 0x000000010dff7892 */ /* 0x001fe2000f82c0ff */
[----:B------:R-:W0:Y:S06]  /*0b80*/  @UP0 LDCU.64 UR14, c[0x0][0x390] ;  /* 0x00007200ff0e07ac */ /* 0x000e2c0008000a00 */
[----:B------:R-:W-:Y:S01]  /*0b90*/  @P0 IADD3 R3, PT, PT, R18, UR6, RZ ;  /* 0x0000000612030c10 */ /* 0x000fe2000fffe0ff */
[----:B------:R-:W2:Y:S01]  /*0ba0*/  @UP0 LDCU.64 UR36, c[0x0][0x388] ;  /* 0x00007100ff2407ac */ /* 0x000ea20008000a00 */
[----:B------:R-:W-:Y:S01]  /*0bb0*/  PLOP3.LUT P1, PT, PT, PT, UP1, 0x80, 0x8 ;  /* 0x000000000008781c */ /* 0x000fe20003f2f018 */
[----:B------:R-:W-:Y:S01]  /*0bc0*/  @UP0 UIADD3 UR13, UPT, UPT, UR26, UR6, URZ ;  /* 0x000000061a0d0290 */ /* 0x000fe2000fffe0ff */
[----:B------:R-:W3:Y:S01]  /*0bd0*/  @UP1 LDCU UR24, c[0x0][0x3b4] ;  /* 0x00007680ff1817ac */ /* 0x000ee20008000800 */
[----:B------:R-:W4:Y:S02]  /*0be0*/  @UP1 LDCU.64 UR20, c[0x0][0x390] ;  /* 0x00007200ff1417ac */ /* 0x000f240008000a00 */
[----:B-1----:R-:W-:Y:S01]  /*0bf0*/  @UP0 UIMAD UR13, UR13, UR18, UR4 ;  /* 0x000000120d0d02a4 */ /* 0x002fe2000f8e0204 */
[----:B------:R-:W1:Y:S01]  /*0c00*/  @UP1 LDCU.64 UR38, c[0x0][0x388] ;  /* 0x00007100ff2617ac */ /* 0x000e620008000a00 */
[----:B--2---:R-:W-:Y:S01]  /*0c10*/  MOV R4, UR36 ;  /* 0x0000002400047c02 */ /* 0x004fe20008000f00 */
[----:B------:R-:W-:Y:S01]  /*0c20*/  @UP0 UIADD3 UR6, UPT, UPT, UR6, 0x2, URZ ;  /* 0x0000000206060890 */ /* 0x000fe2000fffe0ff */
[----:B------:R-:W-:Y:S01]  /*0c30*/  MOV R5, UR37 ;  /* 0x0000002500057c02 */ /* 0x000fe20008000f00 */
[----:B------:R-:W-:-:S02]  /*0c40*/  @UP0 UIMAD UR16, UR13, UR18, UR5 ;  /* 0x000000120d1002a4 */ /* 0x000fc4000f8e0205 */
[----:B------:R-:W-:Y:S02]  /*0c50*/  @UP0 UIADD3 UR19, UPT, UPT, UR13, UR18, URZ ;  /* 0x000000120d130290 */ /* 0x000fe4000fffe0ff */
[----:B------:R-:W-:Y:S01]  /*0c60*/  @UP1 UIADD3 UR13, UPT, UPT, UR26, UR6, URZ ;  /* 0x000000061a0d1290 */ /* 0x000fe2000fffe0ff */
[----:B------:R-:W-:Y:S01]  /*0c70*/  @P0 IMAD.WIDE R4, R3, 0x4, R4 ;  /* 0x0000000403040825 */ /* 0x000fe200078e0204 */
[----:B0-----:R-:W-:Y:S02]  /*0c80*/  @UP0 UIMAD.WIDE UR16, UR16, 0x4, UR14 ;  /* 0x00000004101008a5 */ /* 0x001fe4000f8e020e */
[----:B------:R-:W-:Y:S01]  /*0c90*/  @UP0 UIMAD UR19, UR19, UR18, UR5 ;  /* 0x00000012131302a4 */ /* 0x000fe2000f8e0205 */
[----:B------:R-:W-:Y:S01]  /*0ca0*/  @P1 VIADD R7, R18, UR6 ;  /* 0x0000000612071c36 */ /* 0x000fe20008000000 */
[----:B---3--:R-:W-:Y:S01]  /*0cb0*/  @UP1 UIMAD UR13, UR13, UR24, UR4 ;  /* 0x000000180d0d12a4 */ /* 0x008fe2000f8e0204 */
[----:B------:R-:W2:Y:S01]  /*0cc0*/  @P0 LDG.E R12, desc[UR22][R4.64] ;  /* 0x00000016040c0981 */ /* 0x000ea2000c1e1900 */
[----:B------:R-:W-:Y:S01]  /*0cd0*/  @UP0 UIMAD.WIDE UR18, UR19, 0x4, UR14 ;  /* 0x00000004131208a5 */ /* 0x000fe2000f8e020e */
[----:B------:R-:W-:Y:S01]  /*0ce0*/  IMAD.U32 R8, RZ, RZ, UR16 ;  /* 0x00000010ff087e24 */ /* 0x000fe2000f8e00ff */
[----:B------:R-:W-:Y:S01]  /*0cf0*/  @UP1 UIMAD UR13, UR13, UR24, UR5 ;  /* 0x000000180d0d12a4 */ /* 0x000fe2000f8e0205 */
[----:B------:R-:W-:Y:S01]  /*0d00*/  MOV R9, UR17 ;  /* 0x0000001100097c02 */ /* 0x000fe20008000f00 */
[----:B------:R-:W3:Y:S01]  /*0d10*/  @P0 LDG.E R13, desc[UR22][R4.64+0x4] ;  /* 0x00000416040d0981 */ /* 0x000ee2000c1e1900 */
[----:B-1----:R-:W-:Y:S01]  /*0d20*/  MOV R2, UR38 ;  /* 0x0000002600027c02 */ /* 0x002fe20008000f00 */
[----:B----4-:R-:W-:Y:S01]  /*0d30*/  @UP1 UIMAD.WIDE UR14, UR13, 0x4, UR20 ;  /* 0x000000040d0e18a5 */ /* 0x010fe2000f8e0214 */
[----:B------:R-:W-:Y:S01]  /*0d40*/  MOV R3, UR39 ;  /* 0x0000002700037c02 */ /* 0x000fe20008000f00 */
[----:B------:R-:W2:Y:S01]  /*0d50*/  @P0 LDG.E R8, desc[UR22][R8.64] ;  /* 0x0000001608080981 */ /* 0x000ea2000c1e1900 */
[----:B------:R-:W-:-:S02]  /*0d60*/  MOV R10, UR18 ;  /* 0x00000012000a7c02 */ /* 0x000fc40008000f00 */
[----:B------:R-:W-:Y:S01]  /*0d70*/  MOV R11, UR19 ;  /* 0x00000013000b7c02 */ /* 0x000fe20008000f00 */
[----:B------:R-:W-:Y:S01]  /*0d80*/  @P1 IMAD.WIDE R2, R7, 0x4, R2 ;  /* 0x0000000407021825 */ /* 0x000fe200078e0202 */
[----:B------:R-:W-:-:S03]  /*0d90*/  MOV R6, UR14 ;  /* 0x0000000e00067c02 */ /* 0x000fc60008000f00 */
[----:B------:R-:W-:Y:S01]  /*0da0*/  IMAD.U32 R7, RZ, RZ, UR15 ;  /* 0x0000000fff077e24 */ /* 0x000fe2000f8e00ff */
[----:B------:R-:W3:Y:S04]  /*0db0*/  @P0 LDG.E R10, desc[UR22][R10.64] ;  /* 0x000000160a0a0981 */ /* 0x000ee8000c1e1900 */
[----:B------:R-:W4:Y:S04]  /*0dc0*/  @P1 LDG.E R2, desc[UR22][R2.64] ;  /* 0x0000001602021981 */ /* 0x000f28000c1e1900 */
[----:B------:R-:W4:Y:S01]  /*0dd0*/  @P1 LDG.E R6, desc[UR22][R6.64] ;  /* 0x0000001606061981 */ /* 0x000f22000c1e1900 */
[----:B--2---:R-:W-:-:S04]  /*0de0*/  @P0 FFMA R12, R12, R8, R19 ;  /* 0x000000080c0c0223 */ /* 0x004fc80000000013 */
[----:B---3--:R-:W-:-:S04]  /*0df0*/  @P0 FFMA R19, R13, R10, R12 ;  /* 0x0000000a0d130223 */ /* 0x008fc8000000000c */
[----:B----4-:R-:W-:-:S07]  /*0e00*/  @P1 FFMA R19, R2, R6, R19 ;  /* 0x0000000602131223 */ /* 0x010fce0000000013 */
.L_x_75:
[----:B------:R-:W0:Y:S01]  /*0e10*/  LDCU UR6, c[0x0][0x3b4] ;  /* 0x00007680ff0677ac */ /* 0x000e220008000800 */
[----:B------:R-:W-:-:S04]  /*0e20*/  UIADD3 UR5, UPT, UPT, UR5, 0x1, URZ ;  /* 0x0000000105057890 */ /* 0x000fc8000fffe0ff */
[----:B0-----:R-:W-:-:S09]  /*0e30*/  UISETP.NE.AND UP0, UPT, UR5, UR6, UPT ;  /* 0x000000060500728c */ /* 0x001fd2000bf05270 */
[----:B------:R-:W-:Y:S05]  /*0e40*/  BRA.U UP0, `(.L_x_77) ;  /* 0xfffffff500147547 */ /* 0x000fea000b83ffff */
[----:B------:R-:W-:-:S04]  /*0e50*/  UIADD3 UR4, UPT, UPT, UR4, 0x1, URZ ;  /* 0x0000000104047890 */ /* 0x000fc8000fffe0ff */
[----:B------:R-:W-:-:S09]  /*0e60*/  UISETP.NE.AND UP0, UPT, UR4, UR6, UPT ;  /* 0x000000060400728c */ /* 0x000fd2000bf05270 */
[----:B------:R-:W-:Y:S05]  /*0e70*/  BRA.U UP0, `(.L_x_78) ;  /* 0xfffffff100d47547 */ /* 0x000fea000b83ffff */
.L_x_72:
[----:B------:R-:W0:Y:S01]  /*0e80*/  LDCU.64 UR4, c[0x0][0x380] ;  /* 0x00007000ff0477ac */ /* 0x000e220008000a00 */
[----:B------:R-:W1:Y:S01]  /*0e90*/  LDC.64 R2, c[0x0][0x398] ;  /* 0x0000e600ff027b82 */ /* 0x000e620000000a00 */
[----:B0-----:R-:W-:-:S06]  /*0ea0*/  UIMAD.WIDE.U32 UR4, UR25, 0x4, UR4 ;  /* 0x00000004190478a5 */ /* 0x001fcc000f8e0004 */
        /* <DEDUP_REMOVED lines=13> */
.L_x_79:
        /* <DEDUP_REMOVED lines=16> */
.L_x_86:


//--------------------- .nv.shared.reserved.0     --------------------------
	.section	.nv.shared.reserved.0,"aw",@nobits
	.weak		__nv_reservedSMEM_offset_0_alias
	.size		__nv_reservedSMEM_offset_0_alias, 0, 64
	.other		__nv_reservedSMEM_offset_0_alias,@"STO_CUDA_RESERVED_SHARED STV_DEFAULT"
__nv_reservedSMEM_offset_0_alias:
	.zero		0
	.zero		64


//--------------------- .nv.constant0._Z2fcPfS_S_S_iib --------------------------
	.section	.nv.constant0._Z2fcPfS_S_S_iib,"a",@progbits
	.sectionflags	@""
	.align	4
.nv.constant0._Z2fcPfS_S_S_iib:
	.zero		937


//--------------------- .nv.constant0._Z4normPfS_ffiiiiii --------------------------
	.section	.nv.constant0._Z4normPfS_ffiiiiii,"a",@progbits
	.sectionflags	@""
	.align	4
.nv.constant0._Z4normPfS_ffiiiiii:
	.zero		944


//--------------------- .nv.constant0._Z7maxpoolPfS_iiiiiiiii --------------------------
	.section	.nv.constant0._Z7maxpoolPfS_iiiiiiiii,"a",@progbits
	.sectionflags	@""
	.align	4
.nv.constant0._Z7maxpoolPfS_iiiiiiiii:
	.zero		948


//--------------------- .nv.constant0._Z4convPfS_S_S_iiiiiiiiii --------------------------
	.section	.nv.constant0._Z4convPfS_S_S_iiiiiiiiii,"a",@progbits
	.sectionflags	@""
	.align	4
.nv.constant0._Z4convPfS_S_S_iiiiiiiiii:
	.zero		968


//--------------------- .nv.constant0._Z10first_convPfS_S_S_iiiiiiii --------------------------
	.section	.nv.constant0._Z10first_convPfS_S_S_iiiiiiii,"a",@progbits
	.sectionflags	@""
	.align	4
.nv.constant0._Z10first_convPfS_S_S_iiiiiiii:
	.zero		960


//--------------------- SYMBOLS --------------------------

	.type		.nv.reservedSmem.offset0,@object
	.size		.nv.reservedSmem.offset0,0x4
